//
// Generated by NVIDIA NVVM Compiler
//
// Compiler Build ID: CL-36424714
// Cuda compilation tools, release 13.0, V13.0.88
// Based on NVVM 20.0.0
//

.version 9.0
.target sm_100
.address_size 64

	// .globl	_Z24softmax_online_rows_cudaILi128EEvPKfPfii
// _ZZ24softmax_online_rows_cudaILi128EEvPKfPfiiE3s_m has been demoted
// _ZZ24softmax_online_rows_cudaILi128EEvPKfPfiiE3s_d has been demoted
// _ZZ24softmax_online_rows_cudaILi128EEvPKfPfiiE3s_v has been demoted
// _ZZ24softmax_online_rows_cudaILi256EEvPKfPfiiE3s_m has been demoted
// _ZZ24softmax_online_rows_cudaILi256EEvPKfPfiiE3s_d has been demoted
// _ZZ24softmax_online_rows_cudaILi256EEvPKfPfiiE3s_v has been demoted
// _ZZ24softmax_online_rows_cudaILi512EEvPKfPfiiE3s_m has been demoted
// _ZZ24softmax_online_rows_cudaILi512EEvPKfPfiiE3s_d has been demoted
// _ZZ24softmax_online_rows_cudaILi512EEvPKfPfiiE3s_v has been demoted

.visible .entry _Z24softmax_online_rows_cudaILi128EEvPKfPfii(
	.param .u64 .ptr .align 1 _Z24softmax_online_rows_cudaILi128EEvPKfPfii_param_0,
	.param .u64 .ptr .align 1 _Z24softmax_online_rows_cudaILi128EEvPKfPfii_param_1,
	.param .u32 _Z24softmax_online_rows_cudaILi128EEvPKfPfii_param_2,
	.param .u32 _Z24softmax_online_rows_cudaILi128EEvPKfPfii_param_3
)
{
	.reg .pred 	%p<73>;
	.reg .b32 	%r<103>;
	.reg .b32 	%f<309>;
	.reg .b64 	%rd<54>;
	// demoted variable
	.shared .align 4 .b8 _ZZ24softmax_online_rows_cudaILi128EEvPKfPfiiE3s_m[512];
	// demoted variable
	.shared .align 4 .b8 _ZZ24softmax_online_rows_cudaILi128EEvPKfPfiiE3s_d[512];
	// demoted variable
	.shared .align 4 .b8 _ZZ24softmax_online_rows_cudaILi128EEvPKfPfiiE3s_v[512];
	ld.param.u64 	%rd20, [_Z24softmax_online_rows_cudaILi128EEvPKfPfii_param_0];
	ld.param.u64 	%rd21, [_Z24softmax_online_rows_cudaILi128EEvPKfPfii_param_1];
	ld.param.u32 	%r43, [_Z24softmax_online_rows_cudaILi128EEvPKfPfii_param_2];
	ld.param.u32 	%r42, [_Z24softmax_online_rows_cudaILi128EEvPKfPfii_param_3];
	cvta.to.global.u64 	%rd1, %rd21;
	mov.u32 	%r1, %ctaid.x;
	setp.ge.s32 	%p1, %r1, %r43;
	@%p1 bra 	$L__BB0_62;
	cvta.to.global.u64 	%rd2, %rd20;
	cvt.u64.u32 	%rd22, %r1;
	cvt.s64.s32 	%rd23, %r42;
	mul.lo.s64 	%rd3, %rd23, %rd22;
	mov.u32 	%r102, %tid.x;
	setp.ge.s32 	%p2, %r102, %r42;
	mov.b32 	%r99, 0;
	mov.f32 	%f308, 0f00000000;
	mov.f32 	%f307, 0fFF800000;
	@%p2 bra 	$L__BB0_13;
	not.b32 	%r45, %r102;
	add.s32 	%r3, %r42, %r45;
	shr.u32 	%r46, %r3, 7;
	add.s32 	%r4, %r46, 1;
	and.b32  	%r5, %r4, 7;
	setp.lt.u32 	%p3, %r3, 896;
	mov.f32 	%f307, 0fFF800000;
	mov.f32 	%f308, 0f00000000;
	mov.u32 	%r96, %r102;
	@%p3 bra 	$L__BB0_5;
	and.b32  	%r47, %r4, 67108856;
	neg.s32 	%r94, %r47;
	shl.b64 	%rd24, %rd3, 2;
	mul.wide.u32 	%rd25, %r102, 4;
	add.s64 	%rd26, %rd24, %rd25;
	add.s64 	%rd27, %rd26, %rd2;
	add.s64 	%rd49, %rd27, 2048;
	mov.f32 	%f307, 0fFF800000;
	mov.f32 	%f308, 0f00000000;
	mov.u32 	%r96, %r102;
$L__BB0_4:
	.pragma "nounroll";
	ld.global.nc.f32 	%f34, [%rd49+-2048];
	max.f32 	%f35, %f307, %f34;
	sub.f32 	%f36, %f307, %f35;
	mul.f32 	%f37, %f36, 0f3FB8AA3B;
	ex2.approx.f32 	%f38, %f37;
	sub.f32 	%f39, %f34, %f35;
	mul.f32 	%f40, %f39, 0f3FB8AA3B;
	ex2.approx.f32 	%f41, %f40;
	fma.rn.f32 	%f42, %f308, %f38, %f41;
	ld.global.nc.f32 	%f43, [%rd49+-1536];
	max.f32 	%f44, %f35, %f43;
	sub.f32 	%f45, %f35, %f44;
	mul.f32 	%f46, %f45, 0f3FB8AA3B;
	ex2.approx.f32 	%f47, %f46;
	sub.f32 	%f48, %f43, %f44;
	mul.f32 	%f49, %f48, 0f3FB8AA3B;
	ex2.approx.f32 	%f50, %f49;
	fma.rn.f32 	%f51, %f42, %f47, %f50;
	ld.global.nc.f32 	%f52, [%rd49+-1024];
	max.f32 	%f53, %f44, %f52;
	sub.f32 	%f54, %f44, %f53;
	mul.f32 	%f55, %f54, 0f3FB8AA3B;
	ex2.approx.f32 	%f56, %f55;
	sub.f32 	%f57, %f52, %f53;
	mul.f32 	%f58, %f57, 0f3FB8AA3B;
	ex2.approx.f32 	%f59, %f58;
	fma.rn.f32 	%f60, %f51, %f56, %f59;
	ld.global.nc.f32 	%f61, [%rd49+-512];
	max.f32 	%f62, %f53, %f61;
	sub.f32 	%f63, %f53, %f62;
	mul.f32 	%f64, %f63, 0f3FB8AA3B;
	ex2.approx.f32 	%f65, %f64;
	sub.f32 	%f66, %f61, %f62;
	mul.f32 	%f67, %f66, 0f3FB8AA3B;
	ex2.approx.f32 	%f68, %f67;
	fma.rn.f32 	%f69, %f60, %f65, %f68;
	ld.global.nc.f32 	%f70, [%rd49];
	max.f32 	%f71, %f62, %f70;
	sub.f32 	%f72, %f62, %f71;
	mul.f32 	%f73, %f72, 0f3FB8AA3B;
	ex2.approx.f32 	%f74, %f73;
	sub.f32 	%f75, %f70, %f71;
	mul.f32 	%f76, %f75, 0f3FB8AA3B;
	ex2.approx.f32 	%f77, %f76;
	fma.rn.f32 	%f78, %f69, %f74, %f77;
	ld.global.nc.f32 	%f79, [%rd49+512];
	max.f32 	%f80, %f71, %f79;
	sub.f32 	%f81, %f71, %f80;
	mul.f32 	%f82, %f81, 0f3FB8AA3B;
	ex2.approx.f32 	%f83, %f82;
	sub.f32 	%f84, %f79, %f80;
	mul.f32 	%f85, %f84, 0f3FB8AA3B;
	ex2.approx.f32 	%f86, %f85;
	fma.rn.f32 	%f87, %f78, %f83, %f86;
	ld.global.nc.f32 	%f88, [%rd49+1024];
	max.f32 	%f89, %f80, %f88;
	sub.f32 	%f90, %f80, %f89;
	mul.f32 	%f91, %f90, 0f3FB8AA3B;
	ex2.approx.f32 	%f92, %f91;
	sub.f32 	%f93, %f88, %f89;
	mul.f32 	%f94, %f93, 0f3FB8AA3B;
	ex2.approx.f32 	%f95, %f94;
	fma.rn.f32 	%f96, %f87, %f92, %f95;
	ld.global.nc.f32 	%f97, [%rd49+1536];
	max.f32 	%f307, %f89, %f97;
	sub.f32 	%f98, %f89, %f307;
	mul.f32 	%f99, %f98, 0f3FB8AA3B;
	ex2.approx.f32 	%f100, %f99;
	sub.f32 	%f101, %f97, %f307;
	mul.f32 	%f102, %f101, 0f3FB8AA3B;
	ex2.approx.f32 	%f103, %f102;
	fma.rn.f32 	%f308, %f96, %f100, %f103;
	add.s32 	%r96, %r96, 1024;
	add.s32 	%r94, %r94, 8;
	add.s64 	%rd49, %rd49, 4096;
	setp.ne.s32 	%p4, %r94, 0;
	@%p4 bra 	$L__BB0_4;
$L__BB0_5:
	setp.eq.s32 	%p5, %r5, 0;
	mov.b32 	%r99, 1;
	@%p5 bra 	$L__BB0_13;
	shl.b64 	%rd28, %rd3, 2;
	add.s64 	%rd7, %rd2, %rd28;
	setp.lt.u32 	%p6, %r5, 4;
	@%p6 bra 	$L__BB0_8;
	mul.wide.u32 	%rd29, %r96, 4;
	add.s64 	%rd30, %rd7, %rd29;
	ld.global.nc.f32 	%f105, [%rd30];
	max.f32 	%f106, %f307, %f105;
	sub.f32 	%f107, %f307, %f106;
	mul.f32 	%f108, %f107, 0f3FB8AA3B;
	ex2.approx.f32 	%f109, %f108;
	sub.f32 	%f110, %f105, %f106;
	mul.f32 	%f111, %f110, 0f3FB8AA3B;
	ex2.approx.f32 	%f112, %f111;
	fma.rn.f32 	%f113, %f308, %f109, %f112;
	ld.global.nc.f32 	%f114, [%rd30+512];
	max.f32 	%f115, %f106, %f114;
	sub.f32 	%f116, %f106, %f115;
	mul.f32 	%f117, %f116, 0f3FB8AA3B;
	ex2.approx.f32 	%f118, %f117;
	sub.f32 	%f119, %f114, %f115;
	mul.f32 	%f120, %f119, 0f3FB8AA3B;
	ex2.approx.f32 	%f121, %f120;
	fma.rn.f32 	%f122, %f113, %f118, %f121;
	ld.global.nc.f32 	%f123, [%rd30+1024];
	max.f32 	%f124, %f115, %f123;
	sub.f32 	%f125, %f115, %f124;
	mul.f32 	%f126, %f125, 0f3FB8AA3B;
	ex2.approx.f32 	%f127, %f126;
	sub.f32 	%f128, %f123, %f124;
	mul.f32 	%f129, %f128, 0f3FB8AA3B;
	ex2.approx.f32 	%f130, %f129;
	fma.rn.f32 	%f131, %f122, %f127, %f130;
	ld.global.nc.f32 	%f132, [%rd30+1536];
	max.f32 	%f307, %f124, %f132;
	sub.f32 	%f133, %f124, %f307;
	mul.f32 	%f134, %f133, 0f3FB8AA3B;
	ex2.approx.f32 	%f135, %f134;
	sub.f32 	%f136, %f132, %f307;
	mul.f32 	%f137, %f136, 0f3FB8AA3B;
	ex2.approx.f32 	%f138, %f137;
	fma.rn.f32 	%f308, %f131, %f135, %f138;
	add.s32 	%r96, %r96, 512;
$L__BB0_8:
	and.b32  	%r50, %r4, 3;
	setp.eq.s32 	%p7, %r50, 0;
	@%p7 bra 	$L__BB0_13;
	setp.eq.s32 	%p8, %r50, 1;
	@%p8 bra 	$L__BB0_11;
	mul.wide.u32 	%rd31, %r96, 4;
	add.s64 	%rd32, %rd7, %rd31;
	ld.global.nc.f32 	%f140, [%rd32];
	max.f32 	%f141, %f307, %f140;
	sub.f32 	%f142, %f307, %f141;
	mul.f32 	%f143, %f142, 0f3FB8AA3B;
	ex2.approx.f32 	%f144, %f143;
	sub.f32 	%f145, %f140, %f141;
	mul.f32 	%f146, %f145, 0f3FB8AA3B;
	ex2.approx.f32 	%f147, %f146;
	fma.rn.f32 	%f148, %f308, %f144, %f147;
	ld.global.nc.f32 	%f149, [%rd32+512];
	max.f32 	%f307, %f141, %f149;
	sub.f32 	%f150, %f141, %f307;
	mul.f32 	%f151, %f150, 0f3FB8AA3B;
	ex2.approx.f32 	%f152, %f151;
	sub.f32 	%f153, %f149, %f307;
	mul.f32 	%f154, %f153, 0f3FB8AA3B;
	ex2.approx.f32 	%f155, %f154;
	fma.rn.f32 	%f308, %f148, %f152, %f155;
	add.s32 	%r96, %r96, 256;
$L__BB0_11:
	and.b32  	%r52, %r3, 128;
	setp.ne.s32 	%p9, %r52, 0;
	@%p9 bra 	$L__BB0_13;
	mul.wide.u32 	%rd33, %r96, 4;
	add.s64 	%rd34, %rd7, %rd33;
	ld.global.nc.f32 	%f156, [%rd34];
	max.f32 	%f21, %f307, %f156;
	sub.f32 	%f157, %f307, %f21;
	mul.f32 	%f158, %f157, 0f3FB8AA3B;
	ex2.approx.f32 	%f159, %f158;
	sub.f32 	%f160, %f156, %f21;
	mul.f32 	%f161, %f160, 0f3FB8AA3B;
	ex2.approx.f32 	%f162, %f161;
	fma.rn.f32 	%f308, %f308, %f159, %f162;
	mov.f32 	%f307, %f21;
$L__BB0_13:
	shl.b32 	%r54, %r102, 2;
	mov.u32 	%r55, _ZZ24softmax_online_rows_cudaILi128EEvPKfPfiiE3s_m;
	add.s32 	%r17, %r55, %r54;
	st.shared.f32 	[%r17], %f307;
	mov.u32 	%r56, _ZZ24softmax_online_rows_cudaILi128EEvPKfPfiiE3s_d;
	add.s32 	%r18, %r56, %r54;
	st.shared.f32 	[%r18], %f308;
	mov.u32 	%r57, _ZZ24softmax_online_rows_cudaILi128EEvPKfPfiiE3s_v;
	add.s32 	%r19, %r57, %r54;
	st.shared.u32 	[%r19], %r99;
	bar.sync 	0;
	setp.gt.u32 	%p10, %r102, 63;
	@%p10 bra 	$L__BB0_19;
	ld.shared.u32 	%r20, [%r19];
	ld.shared.u32 	%r58, [%r19+256];
	or.b32  	%r59, %r20, %r58;
	setp.eq.s32 	%p11, %r59, 0;
	@%p11 bra 	$L__BB0_19;
	setp.ne.s32 	%p12, %r20, 0;
	setp.ne.s32 	%p13, %r58, 1;
	or.pred  	%p14, %p12, %p13;
	@%p14 bra 	$L__BB0_17;
	ld.shared.f32 	%f176, [%r17+256];
	st.shared.f32 	[%r17], %f176;
	ld.shared.f32 	%f177, [%r18+256];
	st.shared.f32 	[%r18], %f177;
	mov.b32 	%r61, 1;
	st.shared.u32 	[%r19], %r61;
	bra.uni 	$L__BB0_19;
$L__BB0_17:
	setp.eq.s32 	%p15, %r58, 0;
	setp.eq.s32 	%p16, %r20, 1;
	and.pred  	%p17, %p16, %p15;
	@%p17 bra 	$L__BB0_19;
	ld.shared.f32 	%f163, [%r17];
	ld.shared.f32 	%f164, [%r18];
	ld.shared.f32 	%f165, [%r17+256];
	ld.shared.f32 	%f166, [%r18+256];
	max.f32 	%f167, %f163, %f165;
	sub.f32 	%f168, %f163, %f167;
	mul.f32 	%f169, %f168, 0f3FB8AA3B;
	ex2.approx.f32 	%f170, %f169;
	sub.f32 	%f171, %f165, %f167;
	mul.f32 	%f172, %f171, 0f3FB8AA3B;
	ex2.approx.f32 	%f173, %f172;
	mul.f32 	%f174, %f166, %f173;
	fma.rn.f32 	%f175, %f164, %f170, %f174;
	st.shared.f32 	[%r17], %f167;
	st.shared.f32 	[%r18], %f175;
	mov.b32 	%r60, 1;
	st.shared.u32 	[%r19], %r60;
$L__BB0_19:
	bar.sync 	0;
	setp.gt.u32 	%p18, %r102, 31;
	@%p18 bra 	$L__BB0_25;
	ld.shared.u32 	%r22, [%r19];
	ld.shared.u32 	%r62, [%r19+128];
	or.b32  	%r63, %r22, %r62;
	setp.eq.s32 	%p19, %r63, 0;
	@%p19 bra 	$L__BB0_25;
	setp.eq.s32 	%p20, %r22, 0;
	setp.eq.s32 	%p21, %r62, 1;
	and.pred  	%p22, %p20, %p21;
	@%p22 bra 	$L__BB0_24;
	setp.eq.s32 	%p23, %r62, 0;
	setp.eq.s32 	%p24, %r22, 1;
	and.pred  	%p25, %p24, %p23;
	@%p25 bra 	$L__BB0_25;
	ld.shared.f32 	%f178, [%r17];
	ld.shared.f32 	%f179, [%r18];
	ld.shared.f32 	%f180, [%r17+128];
	ld.shared.f32 	%f181, [%r18+128];
	max.f32 	%f182, %f178, %f180;
	sub.f32 	%f183, %f178, %f182;
	mul.f32 	%f184, %f183, 0f3FB8AA3B;
	ex2.approx.f32 	%f185, %f184;
	sub.f32 	%f186, %f180, %f182;
	mul.f32 	%f187, %f186, 0f3FB8AA3B;
	ex2.approx.f32 	%f188, %f187;
	mul.f32 	%f189, %f181, %f188;
	fma.rn.f32 	%f190, %f179, %f185, %f189;
	st.shared.f32 	[%r17], %f182;
	st.shared.f32 	[%r18], %f190;
	mov.b32 	%r64, 1;
	st.shared.u32 	[%r19], %r64;
	bra.uni 	$L__BB0_25;
$L__BB0_24:
	ld.shared.f32 	%f191, [%r17+128];
	st.shared.f32 	[%r17], %f191;
	ld.shared.f32 	%f192, [%r18+128];
	st.shared.f32 	[%r18], %f192;
	mov.b32 	%r65, 1;
	st.shared.u32 	[%r19], %r65;
$L__BB0_25:
	bar.sync 	0;
	setp.gt.u32 	%p26, %r102, 15;
	@%p26 bra 	$L__BB0_31;
	ld.shared.u32 	%r24, [%r19];
	ld.shared.u32 	%r66, [%r19+64];
	or.b32  	%r67, %r24, %r66;
	setp.eq.s32 	%p27, %r67, 0;
	@%p27 bra 	$L__BB0_31;
	setp.eq.s32 	%p28, %r24, 0;
	setp.eq.s32 	%p29, %r66, 1;
	and.pred  	%p30, %p28, %p29;
	@%p30 bra 	$L__BB0_30;
	setp.eq.s32 	%p31, %r66, 0;
	setp.eq.s32 	%p32, %r24, 1;
	and.pred  	%p33, %p32, %p31;
	@%p33 bra 	$L__BB0_31;
	ld.shared.f32 	%f193, [%r17];
	ld.shared.f32 	%f194, [%r18];
	ld.shared.f32 	%f195, [%r17+64];
	ld.shared.f32 	%f196, [%r18+64];
	max.f32 	%f197, %f193, %f195;
	sub.f32 	%f198, %f193, %f197;
	mul.f32 	%f199, %f198, 0f3FB8AA3B;
	ex2.approx.f32 	%f200, %f199;
	sub.f32 	%f201, %f195, %f197;
	mul.f32 	%f202, %f201, 0f3FB8AA3B;
	ex2.approx.f32 	%f203, %f202;
	mul.f32 	%f204, %f196, %f203;
	fma.rn.f32 	%f205, %f194, %f200, %f204;
	st.shared.f32 	[%r17], %f197;
	st.shared.f32 	[%r18], %f205;
	mov.b32 	%r68, 1;
	st.shared.u32 	[%r19], %r68;
	bra.uni 	$L__BB0_31;
$L__BB0_30:
	ld.shared.f32 	%f206, [%r17+64];
	st.shared.f32 	[%r17], %f206;
	ld.shared.f32 	%f207, [%r18+64];
	st.shared.f32 	[%r18], %f207;
	mov.b32 	%r69, 1;
	st.shared.u32 	[%r19], %r69;
$L__BB0_31:
	bar.sync 	0;
	setp.gt.u32 	%p34, %r102, 7;
	@%p34 bra 	$L__BB0_37;
	ld.shared.u32 	%r26, [%r19];
	ld.shared.u32 	%r70, [%r19+32];
	or.b32  	%r71, %r26, %r70;
	setp.eq.s32 	%p35, %r71, 0;
	@%p35 bra 	$L__BB0_37;
	setp.eq.s32 	%p36, %r26, 0;
	setp.eq.s32 	%p37, %r70, 1;
	and.pred  	%p38, %p36, %p37;
	@%p38 bra 	$L__BB0_36;
	setp.eq.s32 	%p39, %r70, 0;
	setp.eq.s32 	%p40, %r26, 1;
	and.pred  	%p41, %p40, %p39;
	@%p41 bra 	$L__BB0_37;
	ld.shared.f32 	%f208, [%r17];
	ld.shared.f32 	%f209, [%r18];
	ld.shared.f32 	%f210, [%r17+32];
	ld.shared.f32 	%f211, [%r18+32];
	max.f32 	%f212, %f208, %f210;
	sub.f32 	%f213, %f208, %f212;
	mul.f32 	%f214, %f213, 0f3FB8AA3B;
	ex2.approx.f32 	%f215, %f214;
	sub.f32 	%f216, %f210, %f212;
	mul.f32 	%f217, %f216, 0f3FB8AA3B;
	ex2.approx.f32 	%f218, %f217;
	mul.f32 	%f219, %f211, %f218;
	fma.rn.f32 	%f220, %f209, %f215, %f219;
	st.shared.f32 	[%r17], %f212;
	st.shared.f32 	[%r18], %f220;
	mov.b32 	%r72, 1;
	st.shared.u32 	[%r19], %r72;
	bra.uni 	$L__BB0_37;
$L__BB0_36:
	ld.shared.f32 	%f221, [%r17+32];
	st.shared.f32 	[%r17], %f221;
	ld.shared.f32 	%f222, [%r18+32];
	st.shared.f32 	[%r18], %f222;
	mov.b32 	%r73, 1;
	st.shared.u32 	[%r19], %r73;
$L__BB0_37:
	bar.sync 	0;
	setp.gt.u32 	%p42, %r102, 3;
	@%p42 bra 	$L__BB0_43;
	ld.shared.u32 	%r28, [%r19];
	ld.shared.u32 	%r74, [%r19+16];
	or.b32  	%r75, %r28, %r74;
	setp.eq.s32 	%p43, %r75, 0;
	@%p43 bra 	$L__BB0_43;
	setp.eq.s32 	%p44, %r28, 0;
	setp.eq.s32 	%p45, %r74, 1;
	and.pred  	%p46, %p44, %p45;
	@%p46 bra 	$L__BB0_42;
	setp.eq.s32 	%p47, %r74, 0;
	setp.eq.s32 	%p48, %r28, 1;
	and.pred  	%p49, %p48, %p47;
	@%p49 bra 	$L__BB0_43;
	ld.shared.f32 	%f223, [%r17];
	ld.shared.f32 	%f224, [%r18];
	ld.shared.f32 	%f225, [%r17+16];
	ld.shared.f32 	%f226, [%r18+16];
	max.f32 	%f227, %f223, %f225;
	sub.f32 	%f228, %f223, %f227;
	mul.f32 	%f229, %f228, 0f3FB8AA3B;
	ex2.approx.f32 	%f230, %f229;
	sub.f32 	%f231, %f225, %f227;
	mul.f32 	%f232, %f231, 0f3FB8AA3B;
	ex2.approx.f32 	%f233, %f232;
	mul.f32 	%f234, %f226, %f233;
	fma.rn.f32 	%f235, %f224, %f230, %f234;
	st.shared.f32 	[%r17], %f227;
	st.shared.f32 	[%r18], %f235;
	mov.b32 	%r76, 1;
	st.shared.u32 	[%r19], %r76;
	bra.uni 	$L__BB0_43;
$L__BB0_42:
	ld.shared.f32 	%f236, [%r17+16];
	st.shared.f32 	[%r17], %f236;
	ld.shared.f32 	%f237, [%r18+16];
	st.shared.f32 	[%r18], %f237;
	mov.b32 	%r77, 1;
	st.shared.u32 	[%r19], %r77;
$L__BB0_43:
	bar.sync 	0;
	setp.gt.u32 	%p50, %r102, 1;
	@%p50 bra 	$L__BB0_49;
	ld.shared.u32 	%r30, [%r19];
	ld.shared.u32 	%r78, [%r19+8];
	or.b32  	%r79, %r30, %r78;
	setp.eq.s32 	%p51, %r79, 0;
	@%p51 bra 	$L__BB0_49;
	setp.eq.s32 	%p52, %r30, 0;
	setp.eq.s32 	%p53, %r78, 1;
	and.pred  	%p54, %p52, %p53;
	@%p54 bra 	$L__BB0_48;
	setp.eq.s32 	%p55, %r78, 0;
	setp.eq.s32 	%p56, %r30, 1;
	and.pred  	%p57, %p56, %p55;
	@%p57 bra 	$L__BB0_49;
	ld.shared.f32 	%f238, [%r17];
	ld.shared.f32 	%f239, [%r18];
	ld.shared.f32 	%f240, [%r17+8];
	ld.shared.f32 	%f241, [%r18+8];
	max.f32 	%f242, %f238, %f240;
	sub.f32 	%f243, %f238, %f242;
	mul.f32 	%f244, %f243, 0f3FB8AA3B;
	ex2.approx.f32 	%f245, %f244;
	sub.f32 	%f246, %f240, %f242;
	mul.f32 	%f247, %f246, 0f3FB8AA3B;
	ex2.approx.f32 	%f248, %f247;
	mul.f32 	%f249, %f241, %f248;
	fma.rn.f32 	%f250, %f239, %f245, %f249;
	st.shared.f32 	[%r17], %f242;
	st.shared.f32 	[%r18], %f250;
	mov.b32 	%r80, 1;
	st.shared.u32 	[%r19], %r80;
	bra.uni 	$L__BB0_49;
$L__BB0_48:
	ld.shared.f32 	%f251, [%r17+8];
	st.shared.f32 	[%r17], %f251;
	ld.shared.f32 	%f252, [%r18+8];
	st.shared.f32 	[%r18], %f252;
	mov.b32 	%r81, 1;
	st.shared.u32 	[%r19], %r81;
$L__BB0_49:
	bar.sync 	0;
	setp.ne.s32 	%p58, %r102, 0;
	@%p58 bra 	$L__BB0_55;
	ld.shared.u32 	%r32, [%r19];
	ld.shared.u32 	%r82, [_ZZ24softmax_online_rows_cudaILi128EEvPKfPfiiE3s_v+4];
	or.b32  	%r83, %r32, %r82;
	setp.eq.s32 	%p59, %r83, 0;
	@%p59 bra 	$L__BB0_55;
	setp.eq.s32 	%p60, %r32, 0;
	setp.eq.s32 	%p61, %r82, 1;
	and.pred  	%p62, %p60, %p61;
	@%p62 bra 	$L__BB0_54;
	setp.eq.s32 	%p63, %r82, 0;
	setp.eq.s32 	%p64, %r32, 1;
	and.pred  	%p65, %p64, %p63;
	@%p65 bra 	$L__BB0_55;
	ld.shared.f32 	%f253, [%r17];
	ld.shared.f32 	%f254, [%r18];
	ld.shared.f32 	%f255, [_ZZ24softmax_online_rows_cudaILi128EEvPKfPfiiE3s_m+4];
	ld.shared.f32 	%f256, [_ZZ24softmax_online_rows_cudaILi128EEvPKfPfiiE3s_d+4];
	max.f32 	%f257, %f253, %f255;
	sub.f32 	%f258, %f253, %f257;
	mul.f32 	%f259, %f258, 0f3FB8AA3B;
	ex2.approx.f32 	%f260, %f259;
	sub.f32 	%f261, %f255, %f257;
	mul.f32 	%f262, %f261, 0f3FB8AA3B;
	ex2.approx.f32 	%f263, %f262;
	mul.f32 	%f264, %f256, %f263;
	fma.rn.f32 	%f265, %f254, %f260, %f264;
	st.shared.f32 	[%r17], %f257;
	st.shared.f32 	[%r18], %f265;
	mov.b32 	%r84, 1;
	st.shared.u32 	[%r19], %r84;
	bra.uni 	$L__BB0_55;
$L__BB0_54:
	ld.shared.f32 	%f266, [_ZZ24softmax_online_rows_cudaILi128EEvPKfPfiiE3s_m+4];
	st.shared.f32 	[%r17], %f266;
	ld.shared.f32 	%f267, [_ZZ24softmax_online_rows_cudaILi128EEvPKfPfiiE3s_d+4];
	st.shared.f32 	[%r18], %f267;
	mov.b32 	%r85, 1;
	st.shared.u32 	[%r19], %r85;
$L__BB0_55:
	setp.ge.s32 	%p66, %r102, %r42;
	bar.sync 	0;
	ld.shared.f32 	%f25, [_ZZ24softmax_online_rows_cudaILi128EEvPKfPfiiE3s_m];
	ld.shared.f32 	%f26, [_ZZ24softmax_online_rows_cudaILi128EEvPKfPfiiE3s_d];
	ld.shared.u32 	%r86, [_ZZ24softmax_online_rows_cudaILi128EEvPKfPfiiE3s_v];
	setp.eq.s32 	%p67, %r86, 0;
	or.pred  	%p68, %p67, %p66;
	@%p68 bra 	$L__BB0_62;
	not.b32 	%r87, %r102;
	add.s32 	%r34, %r42, %r87;
	and.b32  	%r88, %r34, 384;
	setp.eq.s32 	%p69, %r88, 384;
	@%p69 bra 	$L__BB0_59;
	shr.u32 	%r89, %r34, 7;
	add.s32 	%r90, %r89, 1;
	and.b32  	%r91, %r90, 3;
	cvt.u64.u32 	%rd35, %r102;
	add.s64 	%rd36, %rd3, %rd35;
	shl.b64 	%rd37, %rd36, 2;
	add.s64 	%rd51, %rd1, %rd37;
	shl.b64 	%rd38, %rd3, 2;
	mul.wide.u32 	%rd39, %r102, 4;
	add.s64 	%rd40, %rd38, %rd39;
	add.s64 	%rd50, %rd2, %rd40;
	neg.s32 	%r100, %r91;
	shl.b32 	%r92, %r90, 7;
	and.b32  	%r93, %r92, 384;
	add.s32 	%r102, %r102, %r93;
$L__BB0_58:
	.pragma "nounroll";
	ld.global.nc.f32 	%f268, [%rd50];
	sub.f32 	%f269, %f268, %f25;
	mul.f32 	%f270, %f269, 0f3FB8AA3B;
	ex2.approx.f32 	%f271, %f270;
	div.rn.f32 	%f272, %f271, %f26;
	st.global.f32 	[%rd51], %f272;
	add.s64 	%rd51, %rd51, 512;
	add.s64 	%rd50, %rd50, 512;
	add.s32 	%r100, %r100, 1;
	setp.ne.s32 	%p70, %r100, 0;
	@%p70 bra 	$L__BB0_58;
$L__BB0_59:
	setp.lt.u32 	%p71, %r34, 384;
	@%p71 bra 	$L__BB0_62;
	shl.b64 	%rd41, %rd3, 2;
	cvt.u64.u32 	%rd42, %r102;
	mul.wide.u32 	%rd43, %r102, 4;
	add.s64 	%rd44, %rd41, %rd43;
	add.s64 	%rd45, %rd44, %rd2;
	add.s64 	%rd53, %rd45, 1024;
	add.s64 	%rd46, %rd3, %rd42;
	shl.b64 	%rd47, %rd46, 2;
	add.s64 	%rd48, %rd47, %rd1;
	add.s64 	%rd52, %rd48, 1024;
$L__BB0_61:
	ld.global.nc.f32 	%f273, [%rd53+-1024];
	sub.f32 	%f274, %f273, %f25;
	mul.f32 	%f275, %f274, 0f3FB8AA3B;
	ex2.approx.f32 	%f276, %f275;
	div.rn.f32 	%f277, %f276, %f26;
	st.global.f32 	[%rd52+-1024], %f277;
	ld.global.nc.f32 	%f278, [%rd53+-512];
	sub.f32 	%f279, %f278, %f25;
	mul.f32 	%f280, %f279, 0f3FB8AA3B;
	ex2.approx.f32 	%f281, %f280;
	div.rn.f32 	%f282, %f281, %f26;
	st.global.f32 	[%rd52+-512], %f282;
	ld.global.nc.f32 	%f283, [%rd53];
	sub.f32 	%f284, %f283, %f25;
	mul.f32 	%f285, %f284, 0f3FB8AA3B;
	ex2.approx.f32 	%f286, %f285;
	div.rn.f32 	%f287, %f286, %f26;
	st.global.f32 	[%rd52], %f287;
	ld.global.nc.f32 	%f288, [%rd53+512];
	sub.f32 	%f289, %f288, %f25;
	mul.f32 	%f290, %f289, 0f3FB8AA3B;
	ex2.approx.f32 	%f291, %f290;
	div.rn.f32 	%f292, %f291, %f26;
	st.global.f32 	[%rd52+512], %f292;
	add.s32 	%r102, %r102, 512;
	add.s64 	%rd53, %rd53, 2048;
	add.s64 	%rd52, %rd52, 2048;
	setp.lt.s32 	%p72, %r102, %r42;
	@%p72 bra 	$L__BB0_61;
$L__BB0_62:
	ret;

}
	// .globl	_Z24softmax_online_rows_cudaILi256EEvPKfPfii
.visible .entry _Z24softmax_online_rows_cudaILi256EEvPKfPfii(
	.param .u64 .ptr .align 1 _Z24softmax_online_rows_cudaILi256EEvPKfPfii_param_0,
	.param .u64 .ptr .align 1 _Z24softmax_online_rows_cudaILi256EEvPKfPfii_param_1,
	.param .u32 _Z24softmax_online_rows_cudaILi256EEvPKfPfii_param_2,
	.param .u32 _Z24softmax_online_rows_cudaILi256EEvPKfPfii_param_3
)
{
	.reg .pred 	%p<81>;
	.reg .b32 	%r<109>;
	.reg .b32 	%f<324>;
	.reg .b64 	%rd<54>;
	// demoted variable
	.shared .align 4 .b8 _ZZ24softmax_online_rows_cudaILi256EEvPKfPfiiE3s_m[1024];
	// demoted variable
	.shared .align 4 .b8 _ZZ24softmax_online_rows_cudaILi256EEvPKfPfiiE3s_d[1024];
	// demoted variable
	.shared .align 4 .b8 _ZZ24softmax_online_rows_cudaILi256EEvPKfPfiiE3s_v[1024];
	ld.param.u64 	%rd20, [_Z24softmax_online_rows_cudaILi256EEvPKfPfii_param_0];
	ld.param.u64 	%rd21, [_Z24softmax_online_rows_cudaILi256EEvPKfPfii_param_1];
	ld.param.u32 	%r45, [_Z24softmax_online_rows_cudaILi256EEvPKfPfii_param_2];
	ld.param.u32 	%r44, [_Z24softmax_online_rows_cudaILi256EEvPKfPfii_param_3];
	cvta.to.global.u64 	%rd1, %rd21;
	mov.u32 	%r1, %ctaid.x;
	setp.ge.s32 	%p1, %r1, %r45;
	@%p1 bra 	$L__BB1_68;
	cvta.to.global.u64 	%rd2, %rd20;
	cvt.u64.u32 	%rd22, %r1;
	cvt.s64.s32 	%rd23, %r44;
	mul.lo.s64 	%rd3, %rd23, %rd22;
	mov.u32 	%r108, %tid.x;
	setp.ge.s32 	%p2, %r108, %r44;
	mov.b32 	%r105, 0;
	mov.f32 	%f323, 0f00000000;
	mov.f32 	%f322, 0fFF800000;
	@%p2 bra 	$L__BB1_13;
	not.b32 	%r47, %r108;
	add.s32 	%r3, %r44, %r47;
	shr.u32 	%r48, %r3, 8;
	add.s32 	%r4, %r48, 1;
	and.b32  	%r5, %r4, 7;
	setp.lt.u32 	%p3, %r3, 1792;
	mov.f32 	%f322, 0fFF800000;
	mov.f32 	%f323, 0f00000000;
	mov.u32 	%r102, %r108;
	@%p3 bra 	$L__BB1_5;
	and.b32  	%r49, %r4, 33554424;
	neg.s32 	%r100, %r49;
	shl.b64 	%rd24, %rd3, 2;
	mul.wide.u32 	%rd25, %r108, 4;
	add.s64 	%rd26, %rd24, %rd25;
	add.s64 	%rd27, %rd26, %rd2;
	add.s64 	%rd49, %rd27, 4096;
	mov.f32 	%f322, 0fFF800000;
	mov.f32 	%f323, 0f00000000;
	mov.u32 	%r102, %r108;
$L__BB1_4:
	.pragma "nounroll";
	ld.global.nc.f32 	%f34, [%rd49+-4096];
	max.f32 	%f35, %f322, %f34;
	sub.f32 	%f36, %f322, %f35;
	mul.f32 	%f37, %f36, 0f3FB8AA3B;
	ex2.approx.f32 	%f38, %f37;
	sub.f32 	%f39, %f34, %f35;
	mul.f32 	%f40, %f39, 0f3FB8AA3B;
	ex2.approx.f32 	%f41, %f40;
	fma.rn.f32 	%f42, %f323, %f38, %f41;
	ld.global.nc.f32 	%f43, [%rd49+-3072];
	max.f32 	%f44, %f35, %f43;
	sub.f32 	%f45, %f35, %f44;
	mul.f32 	%f46, %f45, 0f3FB8AA3B;
	ex2.approx.f32 	%f47, %f46;
	sub.f32 	%f48, %f43, %f44;
	mul.f32 	%f49, %f48, 0f3FB8AA3B;
	ex2.approx.f32 	%f50, %f49;
	fma.rn.f32 	%f51, %f42, %f47, %f50;
	ld.global.nc.f32 	%f52, [%rd49+-2048];
	max.f32 	%f53, %f44, %f52;
	sub.f32 	%f54, %f44, %f53;
	mul.f32 	%f55, %f54, 0f3FB8AA3B;
	ex2.approx.f32 	%f56, %f55;
	sub.f32 	%f57, %f52, %f53;
	mul.f32 	%f58, %f57, 0f3FB8AA3B;
	ex2.approx.f32 	%f59, %f58;
	fma.rn.f32 	%f60, %f51, %f56, %f59;
	ld.global.nc.f32 	%f61, [%rd49+-1024];
	max.f32 	%f62, %f53, %f61;
	sub.f32 	%f63, %f53, %f62;
	mul.f32 	%f64, %f63, 0f3FB8AA3B;
	ex2.approx.f32 	%f65, %f64;
	sub.f32 	%f66, %f61, %f62;
	mul.f32 	%f67, %f66, 0f3FB8AA3B;
	ex2.approx.f32 	%f68, %f67;
	fma.rn.f32 	%f69, %f60, %f65, %f68;
	ld.global.nc.f32 	%f70, [%rd49];
	max.f32 	%f71, %f62, %f70;
	sub.f32 	%f72, %f62, %f71;
	mul.f32 	%f73, %f72, 0f3FB8AA3B;
	ex2.approx.f32 	%f74, %f73;
	sub.f32 	%f75, %f70, %f71;
	mul.f32 	%f76, %f75, 0f3FB8AA3B;
	ex2.approx.f32 	%f77, %f76;
	fma.rn.f32 	%f78, %f69, %f74, %f77;
	ld.global.nc.f32 	%f79, [%rd49+1024];
	max.f32 	%f80, %f71, %f79;
	sub.f32 	%f81, %f71, %f80;
	mul.f32 	%f82, %f81, 0f3FB8AA3B;
	ex2.approx.f32 	%f83, %f82;
	sub.f32 	%f84, %f79, %f80;
	mul.f32 	%f85, %f84, 0f3FB8AA3B;
	ex2.approx.f32 	%f86, %f85;
	fma.rn.f32 	%f87, %f78, %f83, %f86;
	ld.global.nc.f32 	%f88, [%rd49+2048];
	max.f32 	%f89, %f80, %f88;
	sub.f32 	%f90, %f80, %f89;
	mul.f32 	%f91, %f90, 0f3FB8AA3B;
	ex2.approx.f32 	%f92, %f91;
	sub.f32 	%f93, %f88, %f89;
	mul.f32 	%f94, %f93, 0f3FB8AA3B;
	ex2.approx.f32 	%f95, %f94;
	fma.rn.f32 	%f96, %f87, %f92, %f95;
	ld.global.nc.f32 	%f97, [%rd49+3072];
	max.f32 	%f322, %f89, %f97;
	sub.f32 	%f98, %f89, %f322;
	mul.f32 	%f99, %f98, 0f3FB8AA3B;
	ex2.approx.f32 	%f100, %f99;
	sub.f32 	%f101, %f97, %f322;
	mul.f32 	%f102, %f101, 0f3FB8AA3B;
	ex2.approx.f32 	%f103, %f102;
	fma.rn.f32 	%f323, %f96, %f100, %f103;
	add.s32 	%r102, %r102, 2048;
	add.s32 	%r100, %r100, 8;
	add.s64 	%rd49, %rd49, 8192;
	setp.ne.s32 	%p4, %r100, 0;
	@%p4 bra 	$L__BB1_4;
$L__BB1_5:
	setp.eq.s32 	%p5, %r5, 0;
	mov.b32 	%r105, 1;
	@%p5 bra 	$L__BB1_13;
	shl.b64 	%rd28, %rd3, 2;
	add.s64 	%rd7, %rd2, %rd28;
	setp.lt.u32 	%p6, %r5, 4;
	@%p6 bra 	$L__BB1_8;
	mul.wide.u32 	%rd29, %r102, 4;
	add.s64 	%rd30, %rd7, %rd29;
	ld.global.nc.f32 	%f105, [%rd30];
	max.f32 	%f106, %f322, %f105;
	sub.f32 	%f107, %f322, %f106;
	mul.f32 	%f108, %f107, 0f3FB8AA3B;
	ex2.approx.f32 	%f109, %f108;
	sub.f32 	%f110, %f105, %f106;
	mul.f32 	%f111, %f110, 0f3FB8AA3B;
	ex2.approx.f32 	%f112, %f111;
	fma.rn.f32 	%f113, %f323, %f109, %f112;
	ld.global.nc.f32 	%f114, [%rd30+1024];
	max.f32 	%f115, %f106, %f114;
	sub.f32 	%f116, %f106, %f115;
	mul.f32 	%f117, %f116, 0f3FB8AA3B;
	ex2.approx.f32 	%f118, %f117;
	sub.f32 	%f119, %f114, %f115;
	mul.f32 	%f120, %f119, 0f3FB8AA3B;
	ex2.approx.f32 	%f121, %f120;
	fma.rn.f32 	%f122, %f113, %f118, %f121;
	ld.global.nc.f32 	%f123, [%rd30+2048];
	max.f32 	%f124, %f115, %f123;
	sub.f32 	%f125, %f115, %f124;
	mul.f32 	%f126, %f125, 0f3FB8AA3B;
	ex2.approx.f32 	%f127, %f126;
	sub.f32 	%f128, %f123, %f124;
	mul.f32 	%f129, %f128, 0f3FB8AA3B;
	ex2.approx.f32 	%f130, %f129;
	fma.rn.f32 	%f131, %f122, %f127, %f130;
	ld.global.nc.f32 	%f132, [%rd30+3072];
	max.f32 	%f322, %f124, %f132;
	sub.f32 	%f133, %f124, %f322;
	mul.f32 	%f134, %f133, 0f3FB8AA3B;
	ex2.approx.f32 	%f135, %f134;
	sub.f32 	%f136, %f132, %f322;
	mul.f32 	%f137, %f136, 0f3FB8AA3B;
	ex2.approx.f32 	%f138, %f137;
	fma.rn.f32 	%f323, %f131, %f135, %f138;
	add.s32 	%r102, %r102, 1024;
$L__BB1_8:
	and.b32  	%r52, %r4, 3;
	setp.eq.s32 	%p7, %r52, 0;
	@%p7 bra 	$L__BB1_13;
	setp.eq.s32 	%p8, %r52, 1;
	@%p8 bra 	$L__BB1_11;
	mul.wide.u32 	%rd31, %r102, 4;
	add.s64 	%rd32, %rd7, %rd31;
	ld.global.nc.f32 	%f140, [%rd32];
	max.f32 	%f141, %f322, %f140;
	sub.f32 	%f142, %f322, %f141;
	mul.f32 	%f143, %f142, 0f3FB8AA3B;
	ex2.approx.f32 	%f144, %f143;
	sub.f32 	%f145, %f140, %f141;
	mul.f32 	%f146, %f145, 0f3FB8AA3B;
	ex2.approx.f32 	%f147, %f146;
	fma.rn.f32 	%f148, %f323, %f144, %f147;
	ld.global.nc.f32 	%f149, [%rd32+1024];
	max.f32 	%f322, %f141, %f149;
	sub.f32 	%f150, %f141, %f322;
	mul.f32 	%f151, %f150, 0f3FB8AA3B;
	ex2.approx.f32 	%f152, %f151;
	sub.f32 	%f153, %f149, %f322;
	mul.f32 	%f154, %f153, 0f3FB8AA3B;
	ex2.approx.f32 	%f155, %f154;
	fma.rn.f32 	%f323, %f148, %f152, %f155;
	add.s32 	%r102, %r102, 512;
$L__BB1_11:
	and.b32  	%r54, %r3, 256;
	setp.ne.s32 	%p9, %r54, 0;
	@%p9 bra 	$L__BB1_13;
	mul.wide.u32 	%rd33, %r102, 4;
	add.s64 	%rd34, %rd7, %rd33;
	ld.global.nc.f32 	%f156, [%rd34];
	max.f32 	%f21, %f322, %f156;
	sub.f32 	%f157, %f322, %f21;
	mul.f32 	%f158, %f157, 0f3FB8AA3B;
	ex2.approx.f32 	%f159, %f158;
	sub.f32 	%f160, %f156, %f21;
	mul.f32 	%f161, %f160, 0f3FB8AA3B;
	ex2.approx.f32 	%f162, %f161;
	fma.rn.f32 	%f323, %f323, %f159, %f162;
	mov.f32 	%f322, %f21;
$L__BB1_13:
	shl.b32 	%r56, %r108, 2;
	mov.u32 	%r57, _ZZ24softmax_online_rows_cudaILi256EEvPKfPfiiE3s_m;
	add.s32 	%r17, %r57, %r56;
	st.shared.f32 	[%r17], %f322;
	mov.u32 	%r58, _ZZ24softmax_online_rows_cudaILi256EEvPKfPfiiE3s_d;
	add.s32 	%r18, %r58, %r56;
	st.shared.f32 	[%r18], %f323;
	mov.u32 	%r59, _ZZ24softmax_online_rows_cudaILi256EEvPKfPfiiE3s_v;
	add.s32 	%r19, %r59, %r56;
	st.shared.u32 	[%r19], %r105;
	bar.sync 	0;
	setp.gt.u32 	%p10, %r108, 127;
	@%p10 bra 	$L__BB1_19;
	ld.shared.u32 	%r20, [%r19];
	ld.shared.u32 	%r60, [%r19+512];
	or.b32  	%r61, %r20, %r60;
	setp.eq.s32 	%p11, %r61, 0;
	@%p11 bra 	$L__BB1_19;
	setp.ne.s32 	%p12, %r20, 0;
	setp.ne.s32 	%p13, %r60, 1;
	or.pred  	%p14, %p12, %p13;
	@%p14 bra 	$L__BB1_17;
	ld.shared.f32 	%f176, [%r17+512];
	st.shared.f32 	[%r17], %f176;
	ld.shared.f32 	%f177, [%r18+512];
	st.shared.f32 	[%r18], %f177;
	mov.b32 	%r63, 1;
	st.shared.u32 	[%r19], %r63;
	bra.uni 	$L__BB1_19;
$L__BB1_17:
	setp.eq.s32 	%p15, %r60, 0;
	setp.eq.s32 	%p16, %r20, 1;
	and.pred  	%p17, %p16, %p15;
	@%p17 bra 	$L__BB1_19;
	ld.shared.f32 	%f163, [%r17];
	ld.shared.f32 	%f164, [%r18];
	ld.shared.f32 	%f165, [%r17+512];
	ld.shared.f32 	%f166, [%r18+512];
	max.f32 	%f167, %f163, %f165;
	sub.f32 	%f168, %f163, %f167;
	mul.f32 	%f169, %f168, 0f3FB8AA3B;
	ex2.approx.f32 	%f170, %f169;
	sub.f32 	%f171, %f165, %f167;
	mul.f32 	%f172, %f171, 0f3FB8AA3B;
	ex2.approx.f32 	%f173, %f172;
	mul.f32 	%f174, %f166, %f173;
	fma.rn.f32 	%f175, %f164, %f170, %f174;
	st.shared.f32 	[%r17], %f167;
	st.shared.f32 	[%r18], %f175;
	mov.b32 	%r62, 1;
	st.shared.u32 	[%r19], %r62;
$L__BB1_19:
	bar.sync 	0;
	setp.gt.u32 	%p18, %r108, 63;
	@%p18 bra 	$L__BB1_25;
	ld.shared.u32 	%r22, [%r19];
	ld.shared.u32 	%r64, [%r19+256];
	or.b32  	%r65, %r22, %r64;
	setp.eq.s32 	%p19, %r65, 0;
	@%p19 bra 	$L__BB1_25;
	setp.eq.s32 	%p20, %r22, 0;
	setp.eq.s32 	%p21, %r64, 1;
	and.pred  	%p22, %p20, %p21;
	@%p22 bra 	$L__BB1_24;
	setp.eq.s32 	%p23, %r64, 0;
	setp.eq.s32 	%p24, %r22, 1;
	and.pred  	%p25, %p24, %p23;
	@%p25 bra 	$L__BB1_25;
	ld.shared.f32 	%f178, [%r17];
	ld.shared.f32 	%f179, [%r18];
	ld.shared.f32 	%f180, [%r17+256];
	ld.shared.f32 	%f181, [%r18+256];
	max.f32 	%f182, %f178, %f180;
	sub.f32 	%f183, %f178, %f182;
	mul.f32 	%f184, %f183, 0f3FB8AA3B;
	ex2.approx.f32 	%f185, %f184;
	sub.f32 	%f186, %f180, %f182;
	mul.f32 	%f187, %f186, 0f3FB8AA3B;
	ex2.approx.f32 	%f188, %f187;
	mul.f32 	%f189, %f181, %f188;
	fma.rn.f32 	%f190, %f179, %f185, %f189;
	st.shared.f32 	[%r17], %f182;
	st.shared.f32 	[%r18], %f190;
	mov.b32 	%r66, 1;
	st.shared.u32 	[%r19], %r66;
	bra.uni 	$L__BB1_25;
$L__BB1_24:
	ld.shared.f32 	%f191, [%r17+256];
	st.shared.f32 	[%r17], %f191;
	ld.shared.f32 	%f192, [%r18+256];
	st.shared.f32 	[%r18], %f192;
	mov.b32 	%r67, 1;
	st.shared.u32 	[%r19], %r67;
$L__BB1_25:
	bar.sync 	0;
	setp.gt.u32 	%p26, %r108, 31;
	@%p26 bra 	$L__BB1_31;
	ld.shared.u32 	%r24, [%r19];
	ld.shared.u32 	%r68, [%r19+128];
	or.b32  	%r69, %r24, %r68;
	setp.eq.s32 	%p27, %r69, 0;
	@%p27 bra 	$L__BB1_31;
	setp.eq.s32 	%p28, %r24, 0;
	setp.eq.s32 	%p29, %r68, 1;
	and.pred  	%p30, %p28, %p29;
	@%p30 bra 	$L__BB1_30;
	setp.eq.s32 	%p31, %r68, 0;
	setp.eq.s32 	%p32, %r24, 1;
	and.pred  	%p33, %p32, %p31;
	@%p33 bra 	$L__BB1_31;
	ld.shared.f32 	%f193, [%r17];
	ld.shared.f32 	%f194, [%r18];
	ld.shared.f32 	%f195, [%r17+128];
	ld.shared.f32 	%f196, [%r18+128];
	max.f32 	%f197, %f193, %f195;
	sub.f32 	%f198, %f193, %f197;
	mul.f32 	%f199, %f198, 0f3FB8AA3B;
	ex2.approx.f32 	%f200, %f199;
	sub.f32 	%f201, %f195, %f197;
	mul.f32 	%f202, %f201, 0f3FB8AA3B;
	ex2.approx.f32 	%f203, %f202;
	mul.f32 	%f204, %f196, %f203;
	fma.rn.f32 	%f205, %f194, %f200, %f204;
	st.shared.f32 	[%r17], %f197;
	st.shared.f32 	[%r18], %f205;
	mov.b32 	%r70, 1;
	st.shared.u32 	[%r19], %r70;
	bra.uni 	$L__BB1_31;
$L__BB1_30:
	ld.shared.f32 	%f206, [%r17+128];
	st.shared.f32 	[%r17], %f206;
	ld.shared.f32 	%f207, [%r18+128];
	st.shared.f32 	[%r18], %f207;
	mov.b32 	%r71, 1;
	st.shared.u32 	[%r19], %r71;
$L__BB1_31:
	bar.sync 	0;
	setp.gt.u32 	%p34, %r108, 15;
	@%p34 bra 	$L__BB1_37;
	ld.shared.u32 	%r26, [%r19];
	ld.shared.u32 	%r72, [%r19+64];
	or.b32  	%r73, %r26, %r72;
	setp.eq.s32 	%p35, %r73, 0;
	@%p35 bra 	$L__BB1_37;
	setp.eq.s32 	%p36, %r26, 0;
	setp.eq.s32 	%p37, %r72, 1;
	and.pred  	%p38, %p36, %p37;
	@%p38 bra 	$L__BB1_36;
	setp.eq.s32 	%p39, %r72, 0;
	setp.eq.s32 	%p40, %r26, 1;
	and.pred  	%p41, %p40, %p39;
	@%p41 bra 	$L__BB1_37;
	ld.shared.f32 	%f208, [%r17];
	ld.shared.f32 	%f209, [%r18];
	ld.shared.f32 	%f210, [%r17+64];
	ld.shared.f32 	%f211, [%r18+64];
	max.f32 	%f212, %f208, %f210;
	sub.f32 	%f213, %f208, %f212;
	mul.f32 	%f214, %f213, 0f3FB8AA3B;
	ex2.approx.f32 	%f215, %f214;
	sub.f32 	%f216, %f210, %f212;
	mul.f32 	%f217, %f216, 0f3FB8AA3B;
	ex2.approx.f32 	%f218, %f217;
	mul.f32 	%f219, %f211, %f218;
	fma.rn.f32 	%f220, %f209, %f215, %f219;
	st.shared.f32 	[%r17], %f212;
	st.shared.f32 	[%r18], %f220;
	mov.b32 	%r74, 1;
	st.shared.u32 	[%r19], %r74;
	bra.uni 	$L__BB1_37;
$L__BB1_36:
	ld.shared.f32 	%f221, [%r17+64];
	st.shared.f32 	[%r17], %f221;
	ld.shared.f32 	%f222, [%r18+64];
	st.shared.f32 	[%r18], %f222;
	mov.b32 	%r75, 1;
	st.shared.u32 	[%r19], %r75;
$L__BB1_37:
	bar.sync 	0;
	setp.gt.u32 	%p42, %r108, 7;
	@%p42 bra 	$L__BB1_43;
	ld.shared.u32 	%r28, [%r19];
	ld.shared.u32 	%r76, [%r19+32];
	or.b32  	%r77, %r28, %r76;
	setp.eq.s32 	%p43, %r77, 0;
	@%p43 bra 	$L__BB1_43;
	setp.eq.s32 	%p44, %r28, 0;
	setp.eq.s32 	%p45, %r76, 1;
	and.pred  	%p46, %p44, %p45;
	@%p46 bra 	$L__BB1_42;
	setp.eq.s32 	%p47, %r76, 0;
	setp.eq.s32 	%p48, %r28, 1;
	and.pred  	%p49, %p48, %p47;
	@%p49 bra 	$L__BB1_43;
	ld.shared.f32 	%f223, [%r17];
	ld.shared.f32 	%f224, [%r18];
	ld.shared.f32 	%f225, [%r17+32];
	ld.shared.f32 	%f226, [%r18+32];
	max.f32 	%f227, %f223, %f225;
	sub.f32 	%f228, %f223, %f227;
	mul.f32 	%f229, %f228, 0f3FB8AA3B;
	ex2.approx.f32 	%f230, %f229;
	sub.f32 	%f231, %f225, %f227;
	mul.f32 	%f232, %f231, 0f3FB8AA3B;
	ex2.approx.f32 	%f233, %f232;
	mul.f32 	%f234, %f226, %f233;
	fma.rn.f32 	%f235, %f224, %f230, %f234;
	st.shared.f32 	[%r17], %f227;
	st.shared.f32 	[%r18], %f235;
	mov.b32 	%r78, 1;
	st.shared.u32 	[%r19], %r78;
	bra.uni 	$L__BB1_43;
$L__BB1_42:
	ld.shared.f32 	%f236, [%r17+32];
	st.shared.f32 	[%r17], %f236;
	ld.shared.f32 	%f237, [%r18+32];
	st.shared.f32 	[%r18], %f237;
	mov.b32 	%r79, 1;
	st.shared.u32 	[%r19], %r79;
$L__BB1_43:
	bar.sync 	0;
	setp.gt.u32 	%p50, %r108, 3;
	@%p50 bra 	$L__BB1_49;
	ld.shared.u32 	%r30, [%r19];
	ld.shared.u32 	%r80, [%r19+16];
	or.b32  	%r81, %r30, %r80;
	setp.eq.s32 	%p51, %r81, 0;
	@%p51 bra 	$L__BB1_49;
	setp.eq.s32 	%p52, %r30, 0;
	setp.eq.s32 	%p53, %r80, 1;
	and.pred  	%p54, %p52, %p53;
	@%p54 bra 	$L__BB1_48;
	setp.eq.s32 	%p55, %r80, 0;
	setp.eq.s32 	%p56, %r30, 1;
	and.pred  	%p57, %p56, %p55;
	@%p57 bra 	$L__BB1_49;
	ld.shared.f32 	%f238, [%r17];
	ld.shared.f32 	%f239, [%r18];
	ld.shared.f32 	%f240, [%r17+16];
	ld.shared.f32 	%f241, [%r18+16];
	max.f32 	%f242, %f238, %f240;
	sub.f32 	%f243, %f238, %f242;
	mul.f32 	%f244, %f243, 0f3FB8AA3B;
	ex2.approx.f32 	%f245, %f244;
	sub.f32 	%f246, %f240, %f242;
	mul.f32 	%f247, %f246, 0f3FB8AA3B;
	ex2.approx.f32 	%f248, %f247;
	mul.f32 	%f249, %f241, %f248;
	fma.rn.f32 	%f250, %f239, %f245, %f249;
	st.shared.f32 	[%r17], %f242;
	st.shared.f32 	[%r18], %f250;
	mov.b32 	%r82, 1;
	st.shared.u32 	[%r19], %r82;
	bra.uni 	$L__BB1_49;
$L__BB1_48:
	ld.shared.f32 	%f251, [%r17+16];
	st.shared.f32 	[%r17], %f251;
	ld.shared.f32 	%f252, [%r18+16];
	st.shared.f32 	[%r18], %f252;
	mov.b32 	%r83, 1;
	st.shared.u32 	[%r19], %r83;
$L__BB1_49:
	bar.sync 	0;
	setp.gt.u32 	%p58, %r108, 1;
	@%p58 bra 	$L__BB1_55;
	ld.shared.u32 	%r32, [%r19];
	ld.shared.u32 	%r84, [%r19+8];
	or.b32  	%r85, %r32, %r84;
	setp.eq.s32 	%p59, %r85, 0;
	@%p59 bra 	$L__BB1_55;
	setp.eq.s32 	%p60, %r32, 0;
	setp.eq.s32 	%p61, %r84, 1;
	and.pred  	%p62, %p60, %p61;
	@%p62 bra 	$L__BB1_54;
	setp.eq.s32 	%p63, %r84, 0;
	setp.eq.s32 	%p64, %r32, 1;
	and.pred  	%p65, %p64, %p63;
	@%p65 bra 	$L__BB1_55;
	ld.shared.f32 	%f253, [%r17];
	ld.shared.f32 	%f254, [%r18];
	ld.shared.f32 	%f255, [%r17+8];
	ld.shared.f32 	%f256, [%r18+8];
	max.f32 	%f257, %f253, %f255;
	sub.f32 	%f258, %f253, %f257;
	mul.f32 	%f259, %f258, 0f3FB8AA3B;
	ex2.approx.f32 	%f260, %f259;
	sub.f32 	%f261, %f255, %f257;
	mul.f32 	%f262, %f261, 0f3FB8AA3B;
	ex2.approx.f32 	%f263, %f262;
	mul.f32 	%f264, %f256, %f263;
	fma.rn.f32 	%f265, %f254, %f260, %f264;
	st.shared.f32 	[%r17], %f257;
	st.shared.f32 	[%r18], %f265;
	mov.b32 	%r86, 1;
	st.shared.u32 	[%r19], %r86;
	bra.uni 	$L__BB1_55;
$L__BB1_54:
	ld.shared.f32 	%f266, [%r17+8];
	st.shared.f32 	[%r17], %f266;
	ld.shared.f32 	%f267, [%r18+8];
	st.shared.f32 	[%r18], %f267;
	mov.b32 	%r87, 1;
	st.shared.u32 	[%r19], %r87;
$L__BB1_55:
	bar.sync 	0;
	setp.ne.s32 	%p66, %r108, 0;
	@%p66 bra 	$L__BB1_61;
	ld.shared.u32 	%r34, [%r19];
	ld.shared.u32 	%r88, [_ZZ24softmax_online_rows_cudaILi256EEvPKfPfiiE3s_v+4];
	or.b32  	%r89, %r34, %r88;
	setp.eq.s32 	%p67, %r89, 0;
	@%p67 bra 	$L__BB1_61;
	setp.eq.s32 	%p68, %r34, 0;
	setp.eq.s32 	%p69, %r88, 1;
	and.pred  	%p70, %p68, %p69;
	@%p70 bra 	$L__BB1_60;
	setp.eq.s32 	%p71, %r88, 0;
	setp.eq.s32 	%p72, %r34, 1;
	and.pred  	%p73, %p72, %p71;
	@%p73 bra 	$L__BB1_61;
	ld.shared.f32 	%f268, [%r17];
	ld.shared.f32 	%f269, [%r18];
	ld.shared.f32 	%f270, [_ZZ24softmax_online_rows_cudaILi256EEvPKfPfiiE3s_m+4];
	ld.shared.f32 	%f271, [_ZZ24softmax_online_rows_cudaILi256EEvPKfPfiiE3s_d+4];
	max.f32 	%f272, %f268, %f270;
	sub.f32 	%f273, %f268, %f272;
	mul.f32 	%f274, %f273, 0f3FB8AA3B;
	ex2.approx.f32 	%f275, %f274;
	sub.f32 	%f276, %f270, %f272;
	mul.f32 	%f277, %f276, 0f3FB8AA3B;
	ex2.approx.f32 	%f278, %f277;
	mul.f32 	%f279, %f271, %f278;
	fma.rn.f32 	%f280, %f269, %f275, %f279;
	st.shared.f32 	[%r17], %f272;
	st.shared.f32 	[%r18], %f280;
	mov.b32 	%r90, 1;
	st.shared.u32 	[%r19], %r90;
	bra.uni 	$L__BB1_61;
$L__BB1_60:
	ld.shared.f32 	%f281, [_ZZ24softmax_online_rows_cudaILi256EEvPKfPfiiE3s_m+4];
	st.shared.f32 	[%r17], %f281;
	ld.shared.f32 	%f282, [_ZZ24softmax_online_rows_cudaILi256EEvPKfPfiiE3s_d+4];
	st.shared.f32 	[%r18], %f282;
	mov.b32 	%r91, 1;
	st.shared.u32 	[%r19], %r91;
$L__BB1_61:
	setp.ge.s32 	%p74, %r108, %r44;
	bar.sync 	0;
	ld.shared.f32 	%f25, [_ZZ24softmax_online_rows_cudaILi256EEvPKfPfiiE3s_m];
	ld.shared.f32 	%f26, [_ZZ24softmax_online_rows_cudaILi256EEvPKfPfiiE3s_d];
	ld.shared.u32 	%r92, [_ZZ24softmax_online_rows_cudaILi256EEvPKfPfiiE3s_v];
	setp.eq.s32 	%p75, %r92, 0;
	or.pred  	%p76, %p75, %p74;
	@%p76 bra 	$L__BB1_68;
	not.b32 	%r93, %r108;
	add.s32 	%r36, %r44, %r93;
	and.b32  	%r94, %r36, 768;
	setp.eq.s32 	%p77, %r94, 768;
	@%p77 bra 	$L__BB1_65;
	shr.u32 	%r95, %r36, 8;
	add.s32 	%r96, %r95, 1;
	and.b32  	%r97, %r96, 3;
	cvt.u64.u32 	%rd35, %r108;
	add.s64 	%rd36, %rd3, %rd35;
	shl.b64 	%rd37, %rd36, 2;
	add.s64 	%rd51, %rd1, %rd37;
	shl.b64 	%rd38, %rd3, 2;
	mul.wide.u32 	%rd39, %r108, 4;
	add.s64 	%rd40, %rd38, %rd39;
	add.s64 	%rd50, %rd2, %rd40;
	neg.s32 	%r106, %r97;
	shl.b32 	%r98, %r96, 8;
	and.b32  	%r99, %r98, 768;
	add.s32 	%r108, %r108, %r99;
$L__BB1_64:
	.pragma "nounroll";
	ld.global.nc.f32 	%f283, [%rd50];
	sub.f32 	%f284, %f283, %f25;
	mul.f32 	%f285, %f284, 0f3FB8AA3B;
	ex2.approx.f32 	%f286, %f285;
	div.rn.f32 	%f287, %f286, %f26;
	st.global.f32 	[%rd51], %f287;
	add.s64 	%rd51, %rd51, 1024;
	add.s64 	%rd50, %rd50, 1024;
	add.s32 	%r106, %r106, 1;
	setp.ne.s32 	%p78, %r106, 0;
	@%p78 bra 	$L__BB1_64;
$L__BB1_65:
	setp.lt.u32 	%p79, %r36, 768;
	@%p79 bra 	$L__BB1_68;
	shl.b64 	%rd41, %rd3, 2;
	cvt.u64.u32 	%rd42, %r108;
	mul.wide.u32 	%rd43, %r108, 4;
	add.s64 	%rd44, %rd41, %rd43;
	add.s64 	%rd45, %rd44, %rd2;
	add.s64 	%rd53, %rd45, 2048;
	add.s64 	%rd46, %rd3, %rd42;
	shl.b64 	%rd47, %rd46, 2;
	add.s64 	%rd48, %rd47, %rd1;
	add.s64 	%rd52, %rd48, 2048;
$L__BB1_67:
	ld.global.nc.f32 	%f288, [%rd53+-2048];
	sub.f32 	%f289, %f288, %f25;
	mul.f32 	%f290, %f289, 0f3FB8AA3B;
	ex2.approx.f32 	%f291, %f290;
	div.rn.f32 	%f292, %f291, %f26;
	st.global.f32 	[%rd52+-2048], %f292;
	ld.global.nc.f32 	%f293, [%rd53+-1024];
	sub.f32 	%f294, %f293, %f25;
	mul.f32 	%f295, %f294, 0f3FB8AA3B;
	ex2.approx.f32 	%f296, %f295;
	div.rn.f32 	%f297, %f296, %f26;
	st.global.f32 	[%rd52+-1024], %f297;
	ld.global.nc.f32 	%f298, [%rd53];
	sub.f32 	%f299, %f298, %f25;
	mul.f32 	%f300, %f299, 0f3FB8AA3B;
	ex2.approx.f32 	%f301, %f300;
	div.rn.f32 	%f302, %f301, %f26;
	st.global.f32 	[%rd52], %f302;
	ld.global.nc.f32 	%f303, [%rd53+1024];
	sub.f32 	%f304, %f303, %f25;
	mul.f32 	%f305, %f304, 0f3FB8AA3B;
	ex2.approx.f32 	%f306, %f305;
	div.rn.f32 	%f307, %f306, %f26;
	st.global.f32 	[%rd52+1024], %f307;
	add.s32 	%r108, %r108, 1024;
	add.s64 	%rd53, %rd53, 4096;
	add.s64 	%rd52, %rd52, 4096;
	setp.lt.s32 	%p80, %r108, %r44;
	@%p80 bra 	$L__BB1_67;
$L__BB1_68:
	ret;

}
	// .globl	_Z24softmax_online_rows_cudaILi512EEvPKfPfii
.visible .entry _Z24softmax_online_rows_cudaILi512EEvPKfPfii(
	.param .u64 .ptr .align 1 _Z24softmax_online_rows_cudaILi512EEvPKfPfii_param_0,
	.param .u64 .ptr .align 1 _Z24softmax_online_rows_cudaILi512EEvPKfPfii_param_1,
	.param .u32 _Z24softmax_online_rows_cudaILi512EEvPKfPfii_param_2,
	.param .u32 _Z24softmax_online_rows_cudaILi512EEvPKfPfii_param_3
)
{
	.reg .pred 	%p<89>;
	.reg .b32 	%r<115>;
	.reg .b32 	%f<339>;
	.reg .b64 	%rd<54>;
	// demoted variable
	.shared .align 4 .b8 _ZZ24softmax_online_rows_cudaILi512EEvPKfPfiiE3s_m[2048];
	// demoted variable
	.shared .align 4 .b8 _ZZ24softmax_online_rows_cudaILi512EEvPKfPfiiE3s_d[2048];
	// demoted variable
	.shared .align 4 .b8 _ZZ24softmax_online_rows_cudaILi512EEvPKfPfiiE3s_v[2048];
	ld.param.u64 	%rd20, [_Z24softmax_online_rows_cudaILi512EEvPKfPfii_param_0];
	ld.param.u64 	%rd21, [_Z24softmax_online_rows_cudaILi512EEvPKfPfii_param_1];
	ld.param.u32 	%r47, [_Z24softmax_online_rows_cudaILi512EEvPKfPfii_param_2];
	ld.param.u32 	%r46, [_Z24softmax_online_rows_cudaILi512EEvPKfPfii_param_3];
	cvta.to.global.u64 	%rd1, %rd21;
	mov.u32 	%r1, %ctaid.x;
	setp.ge.s32 	%p1, %r1, %r47;
	@%p1 bra 	$L__BB2_74;
	cvta.to.global.u64 	%rd2, %rd20;
	cvt.u64.u32 	%rd22, %r1;
	cvt.s64.s32 	%rd23, %r46;
	mul.lo.s64 	%rd3, %rd23, %rd22;
	mov.u32 	%r114, %tid.x;
	setp.ge.s32 	%p2, %r114, %r46;
	mov.b32 	%r111, 0;
	mov.f32 	%f338, 0f00000000;
	mov.f32 	%f337, 0fFF800000;
	@%p2 bra 	$L__BB2_13;
	not.b32 	%r49, %r114;
	add.s32 	%r3, %r46, %r49;
	shr.u32 	%r50, %r3, 9;
	add.s32 	%r4, %r50, 1;
	and.b32  	%r5, %r4, 7;
	setp.lt.u32 	%p3, %r3, 3584;
	mov.f32 	%f337, 0fFF800000;
	mov.f32 	%f338, 0f00000000;
	mov.u32 	%r108, %r114;
	@%p3 bra 	$L__BB2_5;
	and.b32  	%r51, %r4, 16777208;
	neg.s32 	%r106, %r51;
	shl.b64 	%rd24, %rd3, 2;
	mul.wide.u32 	%rd25, %r114, 4;
	add.s64 	%rd26, %rd24, %rd25;
	add.s64 	%rd27, %rd26, %rd2;
	add.s64 	%rd49, %rd27, 8192;
	mov.f32 	%f337, 0fFF800000;
	mov.f32 	%f338, 0f00000000;
	mov.u32 	%r108, %r114;
$L__BB2_4:
	.pragma "nounroll";
	ld.global.nc.f32 	%f34, [%rd49+-8192];
	max.f32 	%f35, %f337, %f34;
	sub.f32 	%f36, %f337, %f35;
	mul.f32 	%f37, %f36, 0f3FB8AA3B;
	ex2.approx.f32 	%f38, %f37;
	sub.f32 	%f39, %f34, %f35;
	mul.f32 	%f40, %f39, 0f3FB8AA3B;
	ex2.approx.f32 	%f41, %f40;
	fma.rn.f32 	%f42, %f338, %f38, %f41;
	ld.global.nc.f32 	%f43, [%rd49+-6144];
	max.f32 	%f44, %f35, %f43;
	sub.f32 	%f45, %f35, %f44;
	mul.f32 	%f46, %f45, 0f3FB8AA3B;
	ex2.approx.f32 	%f47, %f46;
	sub.f32 	%f48, %f43, %f44;
	mul.f32 	%f49, %f48, 0f3FB8AA3B;
	ex2.approx.f32 	%f50, %f49;
	fma.rn.f32 	%f51, %f42, %f47, %f50;
	ld.global.nc.f32 	%f52, [%rd49+-4096];
	max.f32 	%f53, %f44, %f52;
	sub.f32 	%f54, %f44, %f53;
	mul.f32 	%f55, %f54, 0f3FB8AA3B;
	ex2.approx.f32 	%f56, %f55;
	sub.f32 	%f57, %f52, %f53;
	mul.f32 	%f58, %f57, 0f3FB8AA3B;
	ex2.approx.f32 	%f59, %f58;
	fma.rn.f32 	%f60, %f51, %f56, %f59;
	ld.global.nc.f32 	%f61, [%rd49+-2048];
	max.f32 	%f62, %f53, %f61;
	sub.f32 	%f63, %f53, %f62;
	mul.f32 	%f64, %f63, 0f3FB8AA3B;
	ex2.approx.f32 	%f65, %f64;
	sub.f32 	%f66, %f61, %f62;
	mul.f32 	%f67, %f66, 0f3FB8AA3B;
	ex2.approx.f32 	%f68, %f67;
	fma.rn.f32 	%f69, %f60, %f65, %f68;
	ld.global.nc.f32 	%f70, [%rd49];
	max.f32 	%f71, %f62, %f70;
	sub.f32 	%f72, %f62, %f71;
	mul.f32 	%f73, %f72, 0f3FB8AA3B;
	ex2.approx.f32 	%f74, %f73;
	sub.f32 	%f75, %f70, %f71;
	mul.f32 	%f76, %f75, 0f3FB8AA3B;
	ex2.approx.f32 	%f77, %f76;
	fma.rn.f32 	%f78, %f69, %f74, %f77;
	ld.global.nc.f32 	%f79, [%rd49+2048];
	max.f32 	%f80, %f71, %f79;
	sub.f32 	%f81, %f71, %f80;
	mul.f32 	%f82, %f81, 0f3FB8AA3B;
	ex2.approx.f32 	%f83, %f82;
	sub.f32 	%f84, %f79, %f80;
	mul.f32 	%f85, %f84, 0f3FB8AA3B;
	ex2.approx.f32 	%f86, %f85;
	fma.rn.f32 	%f87, %f78, %f83, %f86;
	ld.global.nc.f32 	%f88, [%rd49+4096];
	max.f32 	%f89, %f80, %f88;
	sub.f32 	%f90, %f80, %f89;
	mul.f32 	%f91, %f90, 0f3FB8AA3B;
	ex2.approx.f32 	%f92, %f91;
	sub.f32 	%f93, %f88, %f89;
	mul.f32 	%f94, %f93, 0f3FB8AA3B;
	ex2.approx.f32 	%f95, %f94;
	fma.rn.f32 	%f96, %f87, %f92, %f95;
	ld.global.nc.f32 	%f97, [%rd49+6144];
	max.f32 	%f337, %f89, %f97;
	sub.f32 	%f98, %f89, %f337;
	mul.f32 	%f99, %f98, 0f3FB8AA3B;
	ex2.approx.f32 	%f100, %f99;
	sub.f32 	%f101, %f97, %f337;
	mul.f32 	%f102, %f101, 0f3FB8AA3B;
	ex2.approx.f32 	%f103, %f102;
	fma.rn.f32 	%f338, %f96, %f100, %f103;
	add.s32 	%r108, %r108, 4096;
	add.s32 	%r106, %r106, 8;
	add.s64 	%rd49, %rd49, 16384;
	setp.ne.s32 	%p4, %r106, 0;
	@%p4 bra 	$L__BB2_4;
$L__BB2_5:
	setp.eq.s32 	%p5, %r5, 0;
	mov.b32 	%r111, 1;
	@%p5 bra 	$L__BB2_13;
	shl.b64 	%rd28, %rd3, 2;
	add.s64 	%rd7, %rd2, %rd28;
	setp.lt.u32 	%p6, %r5, 4;
	@%p6 bra 	$L__BB2_8;
	mul.wide.u32 	%rd29, %r108, 4;
	add.s64 	%rd30, %rd7, %rd29;
	ld.global.nc.f32 	%f105, [%rd30];
	max.f32 	%f106, %f337, %f105;
	sub.f32 	%f107, %f337, %f106;
	mul.f32 	%f108, %f107, 0f3FB8AA3B;
	ex2.approx.f32 	%f109, %f108;
	sub.f32 	%f110, %f105, %f106;
	mul.f32 	%f111, %f110, 0f3FB8AA3B;
	ex2.approx.f32 	%f112, %f111;
	fma.rn.f32 	%f113, %f338, %f109, %f112;
	ld.global.nc.f32 	%f114, [%rd30+2048];
	max.f32 	%f115, %f106, %f114;
	sub.f32 	%f116, %f106, %f115;
	mul.f32 	%f117, %f116, 0f3FB8AA3B;
	ex2.approx.f32 	%f118, %f117;
	sub.f32 	%f119, %f114, %f115;
	mul.f32 	%f120, %f119, 0f3FB8AA3B;
	ex2.approx.f32 	%f121, %f120;
	fma.rn.f32 	%f122, %f113, %f118, %f121;
	ld.global.nc.f32 	%f123, [%rd30+4096];
	max.f32 	%f124, %f115, %f123;
	sub.f32 	%f125, %f115, %f124;
	mul.f32 	%f126, %f125, 0f3FB8AA3B;
	ex2.approx.f32 	%f127, %f126;
	sub.f32 	%f128, %f123, %f124;
	mul.f32 	%f129, %f128, 0f3FB8AA3B;
	ex2.approx.f32 	%f130, %f129;
	fma.rn.f32 	%f131, %f122, %f127, %f130;
	ld.global.nc.f32 	%f132, [%rd30+6144];
	max.f32 	%f337, %f124, %f132;
	sub.f32 	%f133, %f124, %f337;
	mul.f32 	%f134, %f133, 0f3FB8AA3B;
	ex2.approx.f32 	%f135, %f134;
	sub.f32 	%f136, %f132, %f337;
	mul.f32 	%f137, %f136, 0f3FB8AA3B;
	ex2.approx.f32 	%f138, %f137;
	fma.rn.f32 	%f338, %f131, %f135, %f138;
	add.s32 	%r108, %r108, 2048;
$L__BB2_8:
	and.b32  	%r54, %r4, 3;
	setp.eq.s32 	%p7, %r54, 0;
	@%p7 bra 	$L__BB2_13;
	setp.eq.s32 	%p8, %r54, 1;
	@%p8 bra 	$L__BB2_11;
	mul.wide.u32 	%rd31, %r108, 4;
	add.s64 	%rd32, %rd7, %rd31;
	ld.global.nc.f32 	%f140, [%rd32];
	max.f32 	%f141, %f337, %f140;
	sub.f32 	%f142, %f337, %f141;
	mul.f32 	%f143, %f142, 0f3FB8AA3B;
	ex2.approx.f32 	%f144, %f143;
	sub.f32 	%f145, %f140, %f141;
	mul.f32 	%f146, %f145, 0f3FB8AA3B;
	ex2.approx.f32 	%f147, %f146;
	fma.rn.f32 	%f148, %f338, %f144, %f147;
	ld.global.nc.f32 	%f149, [%rd32+2048];
	max.f32 	%f337, %f141, %f149;
	sub.f32 	%f150, %f141, %f337;
	mul.f32 	%f151, %f150, 0f3FB8AA3B;
	ex2.approx.f32 	%f152, %f151;
	sub.f32 	%f153, %f149, %f337;
	mul.f32 	%f154, %f153, 0f3FB8AA3B;
	ex2.approx.f32 	%f155, %f154;
	fma.rn.f32 	%f338, %f148, %f152, %f155;
	add.s32 	%r108, %r108, 1024;
$L__BB2_11:
	and.b32  	%r56, %r3, 512;
	setp.ne.s32 	%p9, %r56, 0;
	@%p9 bra 	$L__BB2_13;
	mul.wide.u32 	%rd33, %r108, 4;
	add.s64 	%rd34, %rd7, %rd33;
	ld.global.nc.f32 	%f156, [%rd34];
	max.f32 	%f21, %f337, %f156;
	sub.f32 	%f157, %f337, %f21;
	mul.f32 	%f158, %f157, 0f3FB8AA3B;
	ex2.approx.f32 	%f159, %f158;
	sub.f32 	%f160, %f156, %f21;
	mul.f32 	%f161, %f160, 0f3FB8AA3B;
	ex2.approx.f32 	%f162, %f161;
	fma.rn.f32 	%f338, %f338, %f159, %f162;
	mov.f32 	%f337, %f21;
$L__BB2_13:
	shl.b32 	%r58, %r114, 2;
	mov.u32 	%r59, _ZZ24softmax_online_rows_cudaILi512EEvPKfPfiiE3s_m;
	add.s32 	%r17, %r59, %r58;
	st.shared.f32 	[%r17], %f337;
	mov.u32 	%r60, _ZZ24softmax_online_rows_cudaILi512EEvPKfPfiiE3s_d;
	add.s32 	%r18, %r60, %r58;
	st.shared.f32 	[%r18], %f338;
	mov.u32 	%r61, _ZZ24softmax_online_rows_cudaILi512EEvPKfPfiiE3s_v;
	add.s32 	%r19, %r61, %r58;
	st.shared.u32 	[%r19], %r111;
	bar.sync 	0;
	setp.gt.u32 	%p10, %r114, 255;
	@%p10 bra 	$L__BB2_19;
	ld.shared.u32 	%r20, [%r19];
	ld.shared.u32 	%r62, [%r19+1024];
	or.b32  	%r63, %r20, %r62;
	setp.eq.s32 	%p11, %r63, 0;
	@%p11 bra 	$L__BB2_19;
	setp.ne.s32 	%p12, %r20, 0;
	setp.ne.s32 	%p13, %r62, 1;
	or.pred  	%p14, %p12, %p13;
	@%p14 bra 	$L__BB2_17;
	ld.shared.f32 	%f176, [%r17+1024];
	st.shared.f32 	[%r17], %f176;
	ld.shared.f32 	%f177, [%r18+1024];
	st.shared.f32 	[%r18], %f177;
	mov.b32 	%r65, 1;
	st.shared.u32 	[%r19], %r65;
	bra.uni 	$L__BB2_19;
$L__BB2_17:
	setp.eq.s32 	%p15, %r62, 0;
	setp.eq.s32 	%p16, %r20, 1;
	and.pred  	%p17, %p16, %p15;
	@%p17 bra 	$L__BB2_19;
	ld.shared.f32 	%f163, [%r17];
	ld.shared.f32 	%f164, [%r18];
	ld.shared.f32 	%f165, [%r17+1024];
	ld.shared.f32 	%f166, [%r18+1024];
	max.f32 	%f167, %f163, %f165;
	sub.f32 	%f168, %f163, %f167;
	mul.f32 	%f169, %f168, 0f3FB8AA3B;
	ex2.approx.f32 	%f170, %f169;
	sub.f32 	%f171, %f165, %f167;
	mul.f32 	%f172, %f171, 0f3FB8AA3B;
	ex2.approx.f32 	%f173, %f172;
	mul.f32 	%f174, %f166, %f173;
	fma.rn.f32 	%f175, %f164, %f170, %f174;
	st.shared.f32 	[%r17], %f167;
	st.shared.f32 	[%r18], %f175;
	mov.b32 	%r64, 1;
	st.shared.u32 	[%r19], %r64;
$L__BB2_19:
	bar.sync 	0;
	setp.gt.u32 	%p18, %r114, 127;
	@%p18 bra 	$L__BB2_25;
	ld.shared.u32 	%r22, [%r19];
	ld.shared.u32 	%r66, [%r19+512];
	or.b32  	%r67, %r22, %r66;
	setp.eq.s32 	%p19, %r67, 0;
	@%p19 bra 	$L__BB2_25;
	setp.eq.s32 	%p20, %r22, 0;
	setp.eq.s32 	%p21, %r66, 1;
	and.pred  	%p22, %p20, %p21;
	@%p22 bra 	$L__BB2_24;
	setp.eq.s32 	%p23, %r66, 0;
	setp.eq.s32 	%p24, %r22, 1;
	and.pred  	%p25, %p24, %p23;
	@%p25 bra 	$L__BB2_25;
	ld.shared.f32 	%f178, [%r17];
	ld.shared.f32 	%f179, [%r18];
	ld.shared.f32 	%f180, [%r17+512];
	ld.shared.f32 	%f181, [%r18+512];
	max.f32 	%f182, %f178, %f180;
	sub.f32 	%f183, %f178, %f182;
	mul.f32 	%f184, %f183, 0f3FB8AA3B;
	ex2.approx.f32 	%f185, %f184;
	sub.f32 	%f186, %f180, %f182;
	mul.f32 	%f187, %f186, 0f3FB8AA3B;
	ex2.approx.f32 	%f188, %f187;
	mul.f32 	%f189, %f181, %f188;
	fma.rn.f32 	%f190, %f179, %f185, %f189;
	st.shared.f32 	[%r17], %f182;
	st.shared.f32 	[%r18], %f190;
	mov.b32 	%r68, 1;
	st.shared.u32 	[%r19], %r68;
	bra.uni 	$L__BB2_25;
$L__BB2_24:
	ld.shared.f32 	%f191, [%r17+512];
	st.shared.f32 	[%r17], %f191;
	ld.shared.f32 	%f192, [%r18+512];
	st.shared.f32 	[%r18], %f192;
	mov.b32 	%r69, 1;
	st.shared.u32 	[%r19], %r69;
$L__BB2_25:
	bar.sync 	0;
	setp.gt.u32 	%p26, %r114, 63;
	@%p26 bra 	$L__BB2_31;
	ld.shared.u32 	%r24, [%r19];
	ld.shared.u32 	%r70, [%r19+256];
	or.b32  	%r71, %r24, %r70;
	setp.eq.s32 	%p27, %r71, 0;
	@%p27 bra 	$L__BB2_31;
	setp.eq.s32 	%p28, %r24, 0;
	setp.eq.s32 	%p29, %r70, 1;
	and.pred  	%p30, %p28, %p29;
	@%p30 bra 	$L__BB2_30;
	setp.eq.s32 	%p31, %r70, 0;
	setp.eq.s32 	%p32, %r24, 1;
	and.pred  	%p33, %p32, %p31;
	@%p33 bra 	$L__BB2_31;
	ld.shared.f32 	%f193, [%r17];
	ld.shared.f32 	%f194, [%r18];
	ld.shared.f32 	%f195, [%r17+256];
	ld.shared.f32 	%f196, [%r18+256];
	max.f32 	%f197, %f193, %f195;
	sub.f32 	%f198, %f193, %f197;
	mul.f32 	%f199, %f198, 0f3FB8AA3B;
	ex2.approx.f32 	%f200, %f199;
	sub.f32 	%f201, %f195, %f197;
	mul.f32 	%f202, %f201, 0f3FB8AA3B;
	ex2.approx.f32 	%f203, %f202;
	mul.f32 	%f204, %f196, %f203;
	fma.rn.f32 	%f205, %f194, %f200, %f204;
	st.shared.f32 	[%r17], %f197;
	st.shared.f32 	[%r18], %f205;
	mov.b32 	%r72, 1;
	st.shared.u32 	[%r19], %r72;
	bra.uni 	$L__BB2_31;
$L__BB2_30:
	ld.shared.f32 	%f206, [%r17+256];
	st.shared.f32 	[%r17], %f206;
	ld.shared.f32 	%f207, [%r18+256];
	st.shared.f32 	[%r18], %f207;
	mov.b32 	%r73, 1;
	st.shared.u32 	[%r19], %r73;
$L__BB2_31:
	bar.sync 	0;
	setp.gt.u32 	%p34, %r114, 31;
	@%p34 bra 	$L__BB2_37;
	ld.shared.u32 	%r26, [%r19];
	ld.shared.u32 	%r74, [%r19+128];
	or.b32  	%r75, %r26, %r74;
	setp.eq.s32 	%p35, %r75, 0;
	@%p35 bra 	$L__BB2_37;
	setp.eq.s32 	%p36, %r26, 0;
	setp.eq.s32 	%p37, %r74, 1;
	and.pred  	%p38, %p36, %p37;
	@%p38 bra 	$L__BB2_36;
	setp.eq.s32 	%p39, %r74, 0;
	setp.eq.s32 	%p40, %r26, 1;
	and.pred  	%p41, %p40, %p39;
	@%p41 bra 	$L__BB2_37;
	ld.shared.f32 	%f208, [%r17];
	ld.shared.f32 	%f209, [%r18];
	ld.shared.f32 	%f210, [%r17+128];
	ld.shared.f32 	%f211, [%r18+128];
	max.f32 	%f212, %f208, %f210;
	sub.f32 	%f213, %f208, %f212;
	mul.f32 	%f214, %f213, 0f3FB8AA3B;
	ex2.approx.f32 	%f215, %f214;
	sub.f32 	%f216, %f210, %f212;
	mul.f32 	%f217, %f216, 0f3FB8AA3B;
	ex2.approx.f32 	%f218, %f217;
	mul.f32 	%f219, %f211, %f218;
	fma.rn.f32 	%f220, %f209, %f215, %f219;
	st.shared.f32 	[%r17], %f212;
	st.shared.f32 	[%r18], %f220;
	mov.b32 	%r76, 1;
	st.shared.u32 	[%r19], %r76;
	bra.uni 	$L__BB2_37;
$L__BB2_36:
	ld.shared.f32 	%f221, [%r17+128];
	st.shared.f32 	[%r17], %f221;
	ld.shared.f32 	%f222, [%r18+128];
	st.shared.f32 	[%r18], %f222;
	mov.b32 	%r77, 1;
	st.shared.u32 	[%r19], %r77;
$L__BB2_37:
	bar.sync 	0;
	setp.gt.u32 	%p42, %r114, 15;
	@%p42 bra 	$L__BB2_43;
	ld.shared.u32 	%r28, [%r19];
	ld.shared.u32 	%r78, [%r19+64];
	or.b32  	%r79, %r28, %r78;
	setp.eq.s32 	%p43, %r79, 0;
	@%p43 bra 	$L__BB2_43;
	setp.eq.s32 	%p44, %r28, 0;
	setp.eq.s32 	%p45, %r78, 1;
	and.pred  	%p46, %p44, %p45;
	@%p46 bra 	$L__BB2_42;
	setp.eq.s32 	%p47, %r78, 0;
	setp.eq.s32 	%p48, %r28, 1;
	and.pred  	%p49, %p48, %p47;
	@%p49 bra 	$L__BB2_43;
	ld.shared.f32 	%f223, [%r17];
	ld.shared.f32 	%f224, [%r18];
	ld.shared.f32 	%f225, [%r17+64];
	ld.shared.f32 	%f226, [%r18+64];
	max.f32 	%f227, %f223, %f225;
	sub.f32 	%f228, %f223, %f227;
	mul.f32 	%f229, %f228, 0f3FB8AA3B;
	ex2.approx.f32 	%f230, %f229;
	sub.f32 	%f231, %f225, %f227;
	mul.f32 	%f232, %f231, 0f3FB8AA3B;
	ex2.approx.f32 	%f233, %f232;
	mul.f32 	%f234, %f226, %f233;
	fma.rn.f32 	%f235, %f224, %f230, %f234;
	st.shared.f32 	[%r17], %f227;
	st.shared.f32 	[%r18], %f235;
	mov.b32 	%r80, 1;
	st.shared.u32 	[%r19], %r80;
	bra.uni 	$L__BB2_43;
$L__BB2_42:
	ld.shared.f32 	%f236, [%r17+64];
	st.shared.f32 	[%r17], %f236;
	ld.shared.f32 	%f237, [%r18+64];
	st.shared.f32 	[%r18], %f237;
	mov.b32 	%r81, 1;
	st.shared.u32 	[%r19], %r81;
$L__BB2_43:
	bar.sync 	0;
	setp.gt.u32 	%p50, %r114, 7;
	@%p50 bra 	$L__BB2_49;
	ld.shared.u32 	%r30, [%r19];
	ld.shared.u32 	%r82, [%r19+32];
	or.b32  	%r83, %r30, %r82;
	setp.eq.s32 	%p51, %r83, 0;
	@%p51 bra 	$L__BB2_49;
	setp.eq.s32 	%p52, %r30, 0;
	setp.eq.s32 	%p53, %r82, 1;
	and.pred  	%p54, %p52, %p53;
	@%p54 bra 	$L__BB2_48;
	setp.eq.s32 	%p55, %r82, 0;
	setp.eq.s32 	%p56, %r30, 1;
	and.pred  	%p57, %p56, %p55;
	@%p57 bra 	$L__BB2_49;
	ld.shared.f32 	%f238, [%r17];
	ld.shared.f32 	%f239, [%r18];
	ld.shared.f32 	%f240, [%r17+32];
	ld.shared.f32 	%f241, [%r18+32];
	max.f32 	%f242, %f238, %f240;
	sub.f32 	%f243, %f238, %f242;
	mul.f32 	%f244, %f243, 0f3FB8AA3B;
	ex2.approx.f32 	%f245, %f244;
	sub.f32 	%f246, %f240, %f242;
	mul.f32 	%f247, %f246, 0f3FB8AA3B;
	ex2.approx.f32 	%f248, %f247;
	mul.f32 	%f249, %f241, %f248;
	fma.rn.f32 	%f250, %f239, %f245, %f249;
	st.shared.f32 	[%r17], %f242;
	st.shared.f32 	[%r18], %f250;
	mov.b32 	%r84, 1;
	st.shared.u32 	[%r19], %r84;
	bra.uni 	$L__BB2_49;
$L__BB2_48:
	ld.shared.f32 	%f251, [%r17+32];
	st.shared.f32 	[%r17], %f251;
	ld.shared.f32 	%f252, [%r18+32];
	st.shared.f32 	[%r18], %f252;
	mov.b32 	%r85, 1;
	st.shared.u32 	[%r19], %r85;
$L__BB2_49:
	bar.sync 	0;
	setp.gt.u32 	%p58, %r114, 3;
	@%p58 bra 	$L__BB2_55;
	ld.shared.u32 	%r32, [%r19];
	ld.shared.u32 	%r86, [%r19+16];
	or.b32  	%r87, %r32, %r86;
	setp.eq.s32 	%p59, %r87, 0;
	@%p59 bra 	$L__BB2_55;
	setp.eq.s32 	%p60, %r32, 0;
	setp.eq.s32 	%p61, %r86, 1;
	and.pred  	%p62, %p60, %p61;
	@%p62 bra 	$L__BB2_54;
	setp.eq.s32 	%p63, %r86, 0;
	setp.eq.s32 	%p64, %r32, 1;
	and.pred  	%p65, %p64, %p63;
	@%p65 bra 	$L__BB2_55;
	ld.shared.f32 	%f253, [%r17];
	ld.shared.f32 	%f254, [%r18];
	ld.shared.f32 	%f255, [%r17+16];
	ld.shared.f32 	%f256, [%r18+16];
	max.f32 	%f257, %f253, %f255;
	sub.f32 	%f258, %f253, %f257;
	mul.f32 	%f259, %f258, 0f3FB8AA3B;
	ex2.approx.f32 	%f260, %f259;
	sub.f32 	%f261, %f255, %f257;
	mul.f32 	%f262, %f261, 0f3FB8AA3B;
	ex2.approx.f32 	%f263, %f262;
	mul.f32 	%f264, %f256, %f263;
	fma.rn.f32 	%f265, %f254, %f260, %f264;
	st.shared.f32 	[%r17], %f257;
	st.shared.f32 	[%r18], %f265;
	mov.b32 	%r88, 1;
	st.shared.u32 	[%r19], %r88;
	bra.uni 	$L__BB2_55;
$L__BB2_54:
	ld.shared.f32 	%f266, [%r17+16];
	st.shared.f32 	[%r17], %f266;
	ld.shared.f32 	%f267, [%r18+16];
	st.shared.f32 	[%r18], %f267;
	mov.b32 	%r89, 1;
	st.shared.u32 	[%r19], %r89;
$L__BB2_55:
	bar.sync 	0;
	setp.gt.u32 	%p66, %r114, 1;
	@%p66 bra 	$L__BB2_61;
	ld.shared.u32 	%r34, [%r19];
	ld.shared.u32 	%r90, [%r19+8];
	or.b32  	%r91, %r34, %r90;
	setp.eq.s32 	%p67, %r91, 0;
	@%p67 bra 	$L__BB2_61;
	setp.eq.s32 	%p68, %r34, 0;
	setp.eq.s32 	%p69, %r90, 1;
	and.pred  	%p70, %p68, %p69;
	@%p70 bra 	$L__BB2_60;
	setp.eq.s32 	%p71, %r90, 0;
	setp.eq.s32 	%p72, %r34, 1;
	and.pred  	%p73, %p72, %p71;
	@%p73 bra 	$L__BB2_61;
	ld.shared.f32 	%f268, [%r17];
	ld.shared.f32 	%f269, [%r18];
	ld.shared.f32 	%f270, [%r17+8];
	ld.shared.f32 	%f271, [%r18+8];
	max.f32 	%f272, %f268, %f270;
	sub.f32 	%f273, %f268, %f272;
	mul.f32 	%f274, %f273, 0f3FB8AA3B;
	ex2.approx.f32 	%f275, %f274;
	sub.f32 	%f276, %f270, %f272;
	mul.f32 	%f277, %f276, 0f3FB8AA3B;
	ex2.approx.f32 	%f278, %f277;
	mul.f32 	%f279, %f271, %f278;
	fma.rn.f32 	%f280, %f269, %f275, %f279;
	st.shared.f32 	[%r17], %f272;
	st.shared.f32 	[%r18], %f280;
	mov.b32 	%r92, 1;
	st.shared.u32 	[%r19], %r92;
	bra.uni 	$L__BB2_61;
$L__BB2_60:
	ld.shared.f32 	%f281, [%r17+8];
	st.shared.f32 	[%r17], %f281;
	ld.shared.f32 	%f282, [%r18+8];
	st.shared.f32 	[%r18], %f282;
	mov.b32 	%r93, 1;
	st.shared.u32 	[%r19], %r93;
$L__BB2_61:
	bar.sync 	0;
	setp.ne.s32 	%p74, %r114, 0;
	@%p74 bra 	$L__BB2_67;
	ld.shared.u32 	%r36, [%r19];
	ld.shared.u32 	%r94, [_ZZ24softmax_online_rows_cudaILi512EEvPKfPfiiE3s_v+4];
	or.b32  	%r95, %r36, %r94;
	setp.eq.s32 	%p75, %r95, 0;
	@%p75 bra 	$L__BB2_67;
	setp.eq.s32 	%p76, %r36, 0;
	setp.eq.s32 	%p77, %r94, 1;
	and.pred  	%p78, %p76, %p77;
	@%p78 bra 	$L__BB2_66;
	setp.eq.s32 	%p79, %r94, 0;
	setp.eq.s32 	%p80, %r36, 1;
	and.pred  	%p81, %p80, %p79;
	@%p81 bra 	$L__BB2_67;
	ld.shared.f32 	%f283, [%r17];
	ld.shared.f32 	%f284, [%r18];
	ld.shared.f32 	%f285, [_ZZ24softmax_online_rows_cudaILi512EEvPKfPfiiE3s_m+4];
	ld.shared.f32 	%f286, [_ZZ24softmax_online_rows_cudaILi512EEvPKfPfiiE3s_d+4];
	max.f32 	%f287, %f283, %f285;
	sub.f32 	%f288, %f283, %f287;
	mul.f32 	%f289, %f288, 0f3FB8AA3B;
	ex2.approx.f32 	%f290, %f289;
	sub.f32 	%f291, %f285, %f287;
	mul.f32 	%f292, %f291, 0f3FB8AA3B;
	ex2.approx.f32 	%f293, %f292;
	mul.f32 	%f294, %f286, %f293;
	fma.rn.f32 	%f295, %f284, %f290, %f294;
	st.shared.f32 	[%r17], %f287;
	st.shared.f32 	[%r18], %f295;
	mov.b32 	%r96, 1;
	st.shared.u32 	[%r19], %r96;
	bra.uni 	$L__BB2_67;
$L__BB2_66:
	ld.shared.f32 	%f296, [_ZZ24softmax_online_rows_cudaILi512EEvPKfPfiiE3s_m+4];
	st.shared.f32 	[%r17], %f296;
	ld.shared.f32 	%f297, [_ZZ24softmax_online_rows_cudaILi512EEvPKfPfiiE3s_d+4];
	st.shared.f32 	[%r18], %f297;
	mov.b32 	%r97, 1;
	st.shared.u32 	[%r19], %r97;
$L__BB2_67:
	setp.ge.s32 	%p82, %r114, %r46;
	bar.sync 	0;
	ld.shared.f32 	%f25, [_ZZ24softmax_online_rows_cudaILi512EEvPKfPfiiE3s_m];
	ld.shared.f32 	%f26, [_ZZ24softmax_online_rows_cudaILi512EEvPKfPfiiE3s_d];
	ld.shared.u32 	%r98, [_ZZ24softmax_online_rows_cudaILi512EEvPKfPfiiE3s_v];
	setp.eq.s32 	%p83, %r98, 0;
	or.pred  	%p84, %p83, %p82;
	@%p84 bra 	$L__BB2_74;
	not.b32 	%r99, %r114;
	add.s32 	%r38, %r46, %r99;
	and.b32  	%r100, %r38, 1536;
	setp.eq.s32 	%p85, %r100, 1536;
	@%p85 bra 	$L__BB2_71;
	shr.u32 	%r101, %r38, 9;
	add.s32 	%r102, %r101, 1;
	and.b32  	%r103, %r102, 3;
	cvt.u64.u32 	%rd35, %r114;
	add.s64 	%rd36, %rd3, %rd35;
	shl.b64 	%rd37, %rd36, 2;
	add.s64 	%rd51, %rd1, %rd37;
	shl.b64 	%rd38, %rd3, 2;
	mul.wide.u32 	%rd39, %r114, 4;
	add.s64 	%rd40, %rd38, %rd39;
	add.s64 	%rd50, %rd2, %rd40;
	neg.s32 	%r112, %r103;
	shl.b32 	%r104, %r102, 9;
	and.b32  	%r105, %r104, 1536;
	add.s32 	%r114, %r114, %r105;
$L__BB2_70:
	.pragma "nounroll";
	ld.global.nc.f32 	%f298, [%rd50];
	sub.f32 	%f299, %f298, %f25;
	mul.f32 	%f300, %f299, 0f3FB8AA3B;
	ex2.approx.f32 	%f301, %f300;
	div.rn.f32 	%f302, %f301, %f26;
	st.global.f32 	[%rd51], %f302;
	add.s64 	%rd51, %rd51, 2048;
	add.s64 	%rd50, %rd50, 2048;
	add.s32 	%r112, %r112, 1;
	setp.ne.s32 	%p86, %r112, 0;
	@%p86 bra 	$L__BB2_70;
$L__BB2_71:
	setp.lt.u32 	%p87, %r38, 1536;
	@%p87 bra 	$L__BB2_74;
	shl.b64 	%rd41, %rd3, 2;
	cvt.u64.u32 	%rd42, %r114;
	mul.wide.u32 	%rd43, %r114, 4;
	add.s64 	%rd44, %rd41, %rd43;
	add.s64 	%rd45, %rd44, %rd2;
	add.s64 	%rd53, %rd45, 4096;
	add.s64 	%rd46, %rd3, %rd42;
	shl.b64 	%rd47, %rd46, 2;
	add.s64 	%rd48, %rd47, %rd1;
	add.s64 	%rd52, %rd48, 4096;
$L__BB2_73:
	ld.global.nc.f32 	%f303, [%rd53+-4096];
	sub.f32 	%f304, %f303, %f25;
	mul.f32 	%f305, %f304, 0f3FB8AA3B;
	ex2.approx.f32 	%f306, %f305;
	div.rn.f32 	%f307, %f306, %f26;
	st.global.f32 	[%rd52+-4096], %f307;
	ld.global.nc.f32 	%f308, [%rd53+-2048];
	sub.f32 	%f309, %f308, %f25;
	mul.f32 	%f310, %f309, 0f3FB8AA3B;
	ex2.approx.f32 	%f311, %f310;
	div.rn.f32 	%f312, %f311, %f26;
	st.global.f32 	[%rd52+-2048], %f312;
	ld.global.nc.f32 	%f313, [%rd53];
	sub.f32 	%f314, %f313, %f25;
	mul.f32 	%f315, %f314, 0f3FB8AA3B;
	ex2.approx.f32 	%f316, %f315;
	div.rn.f32 	%f317, %f316, %f26;
	st.global.f32 	[%rd52], %f317;
	ld.global.nc.f32 	%f318, [%rd53+2048];
	sub.f32 	%f319, %f318, %f25;
	mul.f32 	%f320, %f319, 0f3FB8AA3B;
	ex2.approx.f32 	%f321, %f320;
	div.rn.f32 	%f322, %f321, %f26;
	st.global.f32 	[%rd52+2048], %f322;
	add.s32 	%r114, %r114, 2048;
	add.s64 	%rd53, %rd53, 8192;
	add.s64 	%rd52, %rd52, 8192;
	setp.lt.s32 	%p88, %r114, %r46;
	@%p88 bra 	$L__BB2_73;
$L__BB2_74:
	ret;

}


// ===== COMPILED SASS (sm_100) =====

	.target	sm_100

	.elftype	@"ET_EXEC"


//--------------------- .note.nv.tkinfo           --------------------------
	.section	.note.nv.tkinfo,"",@"SHT_NOTE"
	.sectionflags	@"SHF_NOTE_NV_TKINFO"
	.tkinfo
        /*0018*/ 	.word	0x00000002
        /*0030*/ 	.string	""
        /*0030*/ 	.string	"ptxas"
        /*0030*/ 	.string	"Cuda compilation tools, release 13.0, V13.0.88"
        /*0030*/ 	.string	"Build cuda_13.0.r13.0/compiler.36424714_0"
        /*0030*/ 	.string	"-arch sm_100 -m 64 "



//--------------------- .note.nv.cuinfo           --------------------------
	.section	.note.nv.cuinfo,"",@"SHT_NOTE"
	.sectionflags	@"SHF_NOTE_NV_CUINFO"
        /*0018*/ 	.short	0x0002
        /*001a*/ 	.short	0x0064
        /*001c*/ 	.short	0x0082
	.zero		2


//--------------------- .nv.info                  --------------------------
	.section	.nv.info,"",@"SHT_CUDA_INFO"
	.align	4


	//----- nvinfo : EIATTR_REGCOUNT
	.align		4
        /*0000*/ 	.byte	0x04, 0x2f
        /*0002*/ 	.short	(.L_1 - .L_0)
	.align		4
.L_0:
        /*0004*/ 	.word	index@(_Z24softmax_online_rows_cudaILi128EEvPKfPfii)
        /*0008*/ 	.word	0x0000001f


	//----- nvinfo : EIATTR_FRAME_SIZE
	.align		4
.L_1:
        /*000c*/ 	.byte	0x04, 0x11
        /*000e*/ 	.short	(.L_3 - .L_2)
	.align		4
.L_2:
        /*0010*/ 	.word	index@($__internal_2_$__cuda_sm3x_div_rn_noftz_f32_slowpath)
        /*0014*/ 	.word	0x00000000


	//----- nvinfo : EIATTR_FRAME_SIZE
	.align		4
.L_3:
        /*0018*/ 	.byte	0x04, 0x11
        /*001a*/ 	.short	(.L_5 - .L_4)
	.align		4
.L_4:
        /*001c*/ 	.word	index@(_Z24softmax_online_rows_cudaILi128EEvPKfPfii)
        /*0020*/ 	.word	0x00000000


	//----- nvinfo : EIATTR_REGCOUNT
	.align		4
.L_5:
        /*0024*/ 	.byte	0x04, 0x2f
        /*0026*/ 	.short	(.L_7 - .L_6)
	.align		4
.L_6:
        /*0028*/ 	.word	index@(_Z24softmax_online_rows_cudaILi256EEvPKfPfii)
        /*002c*/ 	.word	0x0000001f


	//----- nvinfo : EIATTR_FRAME_SIZE
	.align		4
.L_7:
        /*0030*/ 	.byte	0x04, 0x11
        /*0032*/ 	.short	(.L_9 - .L_8)
	.align		4
.L_8:
        /*0034*/ 	.word	index@($__internal_1_$__cuda_sm3x_div_rn_noftz_f32_slowpath)
        /*0038*/ 	.word	0x00000000


	//----- nvinfo : EIATTR_FRAME_SIZE
	.align		4
.L_9:
        /*003c*/ 	.byte	0x04, 0x11
        /*003e*/ 	.short	(.L_11 - .L_10)
	.align		4
.L_10:
        /*0040*/ 	.word	index@(_Z24softmax_online_rows_cudaILi256EEvPKfPfii)
        /*0044*/ 	.word	0x00000000


	//----- nvinfo : EIATTR_REGCOUNT
	.align		4
.L_11:
        /*0048*/ 	.byte	0x04, 0x2f
        /*004a*/ 	.short	(.L_13 - .L_12)
	.align		4
.L_12:
        /*004c*/ 	.word	index@(_Z24softmax_online_rows_cudaILi512EEvPKfPfii)
        /*0050*/ 	.word	0x0000001f


	//----- nvinfo : EIATTR_FRAME_SIZE
	.align		4
.L_13:
        /*0054*/ 	.byte	0x04, 0x11
        /*0056*/ 	.short	(.L_15 - .L_14)
	.align		4
.L_14:
        /*0058*/ 	.word	index@($__internal_0_$__cuda_sm3x_div_rn_noftz_f32_slowpath)
        /*005c*/ 	.word	0x00000000


	//----- nvinfo : EIATTR_FRAME_SIZE
	.align		4
.L_15:
        /*0060*/ 	.byte	0x04, 0x11
        /*0062*/ 	.short	(.L_17 - .L_16)
	.align		4
.L_16:
        /*0064*/ 	.word	index@(_Z24softmax_online_rows_cudaILi512EEvPKfPfii)
        /*0068*/ 	.word	0x00000000


	//----- nvinfo : EIATTR_MIN_STACK_SIZE
	.align		4
.L_17:
        /*006c*/ 	.byte	0x04, 0x12
        /*006e*/ 	.short	(.L_19 - .L_18)
	.align		4
.L_18:
        /*0070*/ 	.word	index@(_Z24softmax_online_rows_cudaILi512EEvPKfPfii)
        /*0074*/ 	.word	0x00000000


	//----- nvinfo : EIATTR_MIN_STACK_SIZE
	.align		4
.L_19:
        /*0078*/ 	.byte	0x04, 0x12
        /*007a*/ 	.short	(.L_21 - .L_20)
	.align		4
.L_20:
        /*007c*/ 	.word	index@(_Z24softmax_online_rows_cudaILi256EEvPKfPfii)
        /*0080*/ 	.word	0x00000000


	//----- nvinfo : EIATTR_MIN_STACK_SIZE
	.align		4
.L_21:
        /*0084*/ 	.byte	0x04, 0x12
        /*0086*/ 	.short	(.L_23 - .L_22)
	.align		4
.L_22:
        /*0088*/ 	.word	index@(_Z24softmax_online_rows_cudaILi128EEvPKfPfii)
        /*008c*/ 	.word	0x00000000
.L_23:


//--------------------- .nv.compat                --------------------------
	.section	.nv.compat,"",@"SHT_CUDA_COMPAT_INFO"
	.align	4
        /*0000*/ 	.byte	0x02, 0x09, 0x00, 0x00, 0x02, 0x02, 0x01, 0x00, 0x02, 0x05, 0x05, 0x00, 0x03, 0x07, 0x01, 0x01
        /*0010*/ 	.byte	0x02, 0x03, 0x00, 0x00, 0x02, 0x06, 0x01, 0x00, 0x04, 0x0b, 0x08, 0x00, 0x01, 0x00, 0x00, 0x00
        /*0020*/ 	.byte	0x00, 0x00, 0x00, 0x00


//--------------------- .nv.info._Z24softmax_online_rows_cudaILi512EEvPKfPfii --------------------------
	.section	.nv.info._Z24softmax_online_rows_cudaILi512EEvPKfPfii,"",@"SHT_CUDA_INFO"
	.sectionflags	@""
	.align	4


	//----- nvinfo : EIATTR_CUDA_API_VERSION
	.align		4
        /*0000*/ 	.byte	0x04, 0x37
        /*0002*/ 	.short	(.L_25 - .L_24)
.L_24:
        /*0004*/ 	.word	0x00000082


	//----- nvinfo : EIATTR_KPARAM_INFO
	.align		4
.L_25:
        /*0008*/ 	.byte	0x04, 0x17
        /*000a*/ 	.short	(.L_27 - .L_26)
.L_26:
        /*000c*/ 	.word	0x00000000
        /*0010*/ 	.short	0x0003
        /*0012*/ 	.short	0x0014
        /*0014*/ 	.byte	0x00, 0xf0, 0x11, 0x00


	//----- nvinfo : EIATTR_KPARAM_INFO
	.align		4
.L_27:
        /*0018*/ 	.byte	0x04, 0x17
        /*001a*/ 	.short	(.L_29 - .L_28)
.L_28:
        /*001c*/ 	.word	0x00000000
        /*0020*/ 	.short	0x0002
        /*0022*/ 	.short	0x0010
        /*0024*/ 	.byte	0x00, 0xf0, 0x11, 0x00


	//----- nvinfo : EIATTR_KPARAM_INFO
	.align		4
.L_29:
        /*0028*/ 	.byte	0x04, 0x17
        /*002a*/ 	.short	(.L_31 - .L_30)
.L_30:
        /*002c*/ 	.word	0x00000000
        /*0030*/ 	.short	0x0001
        /*0032*/ 	.short	0x0008
        /*0034*/ 	.byte	0x00, 0xf5, 0x21, 0x00


	//----- nvinfo : EIATTR_KPARAM_INFO
	.align		4
.L_31:
        /*0038*/ 	.byte	0x04, 0x17
        /*003a*/ 	.short	(.L_33 - .L_32)
.L_32:
        /*003c*/ 	.word	0x00000000
        /*0040*/ 	.short	0x0000
        /*0042*/ 	.short	0x0000
        /*0044*/ 	.byte	0x00, 0xf5, 0x21, 0x00


	//----- nvinfo : EIATTR_SPARSE_MMA_MASK
	.align		4
.L_33:
        /*0048*/ 	.byte	0x03, 0x50
        /*004a*/ 	.short	0x0000


	//----- nvinfo : EIATTR_MAXREG_COUNT
	.align		4
        /*004c*/ 	.byte	0x03, 0x1b
        /*004e*/ 	.short	0x00ff


	//----- nvinfo : EIATTR_NUM_BARRIERS
	.align		4
        /*0050*/ 	.byte	0x02, 0x4c
        /*0052*/ 	.byte	0x01
	.zero		1


	//----- nvinfo : EIATTR_MERCURY_ISA_VERSION
	.align		4
        /*0054*/ 	.byte	0x03, 0x5f
        /*0056*/ 	.short	0x0101


	//----- nvinfo : EIATTR_VRC_CTA_INIT_COUNT
	.align		4
        /*0058*/ 	.byte	0x02, 0x4a
	.zero		1
	.zero		1


	//----- nvinfo : EIATTR_EXIT_INSTR_OFFSETS
	.align		4
        /*005c*/ 	.byte	0x04, 0x1c
        /*005e*/ 	.short	(.L_35 - .L_34)


	//   ....[0]....
.L_34:
        /*0060*/ 	.word	0x00000040


	//   ....[1]....
        /*0064*/ 	.word	0x00002d40


	//   ....[2]....
        /*0068*/ 	.word	0x000030f0


	//   ....[3]....
        /*006c*/ 	.word	0x000037f0


	//----- nvinfo : EIATTR_CRS_STACK_SIZE
	.align		4
.L_35:
        /*0070*/ 	.byte	0x04, 0x1e
        /*0072*/ 	.short	(.L_37 - .L_36)
.L_36:
        /*0074*/ 	.word	0x00000000


	//----- nvinfo : EIATTR_CBANK_PARAM_SIZE
	.align		4
.L_37:
        /*0078*/ 	.byte	0x03, 0x19
        /*007a*/ 	.short	0x0018


	//----- nvinfo : EIATTR_PARAM_CBANK
	.align		4
        /*007c*/ 	.byte	0x04, 0x0a
        /*007e*/ 	.short	(.L_39 - .L_38)
	.align		4
.L_38:
        /*0080*/ 	.word	index@(.nv.constant0._Z24softmax_online_rows_cudaILi512EEvPKfPfii)
        /*0084*/ 	.short	0x0380
        /*0086*/ 	.short	0x0018


	//----- nvinfo : EIATTR_SW_WAR
	.align		4
.L_39:
        /*0088*/ 	.byte	0x04, 0x36
        /*008a*/ 	.short	(.L_41 - .L_40)
.L_40:
        /*008c*/ 	.word	0x00000008
.L_41:


//--------------------- .nv.info._Z24softmax_online_rows_cudaILi256EEvPKfPfii --------------------------
	.section	.nv.info._Z24softmax_online_rows_cudaILi256EEvPKfPfii,"",@"SHT_CUDA_INFO"
	.sectionflags	@""
	.align	4


	//----- nvinfo : EIATTR_CUDA_API_VERSION
	.align		4
        /*0000*/ 	.byte	0x04, 0x37
        /*0002*/ 	.short	(.L_43 - .L_42)
.L_42:
        /*0004*/ 	.word	0x00000082


	//----- nvinfo : EIATTR_KPARAM_INFO
	.align		4
.L_43:
        /*0008*/ 	.byte	0x04, 0x17
        /*000a*/ 	.short	(.L_45 - .L_44)
.L_44:
        /*000c*/ 	.word	0x00000000
        /*0010*/ 	.short	0x0003
        /*0012*/ 	.short	0x0014
        /*0014*/ 	.byte	0x00, 0xf0, 0x11, 0x00


	//----- nvinfo : EIATTR_KPARAM_INFO
	.align		4
.L_45:
        /*0018*/ 	.byte	0x04, 0x17
        /*001a*/ 	.short	(.L_47 - .L_46)
.L_46:
        /*001c*/ 	.word	0x00000000
        /*0020*/ 	.short	0x0002
        /*0022*/ 	.short	0x0010
        /*0024*/ 	.byte	0x00, 0xf0, 0x11, 0x00


	//----- nvinfo : EIATTR_KPARAM_INFO
	.align		4
.L_47:
        /*0028*/ 	.byte	0x04, 0x17
        /*002a*/ 	.short	(.L_49 - .L_48)
.L_48:
        /*002c*/ 	.word	0x00000000
        /*0030*/ 	.short	0x0001
        /*0032*/ 	.short	0x0008
        /*0034*/ 	.byte	0x00, 0xf5, 0x21, 0x00


	//----- nvinfo : EIATTR_KPARAM_INFO
	.align		4
.L_49:
        /*0038*/ 	.byte	0x04, 0x17
        /*003a*/ 	.short	(.L_51 - .L_50)
.L_50:
        /*003c*/ 	.word	0x00000000
        /*0040*/ 	.short	0x0000
        /*0042*/ 	.short	0x0000
        /*0044*/ 	.byte	0x00, 0xf5, 0x21, 0x00


	//----- nvinfo : EIATTR_SPARSE_MMA_MASK
	.align		4
.L_51:
        /*0048*/ 	.byte	0x03, 0x50
        /*004a*/ 	.short	0x0000


	//----- nvinfo : EIATTR_MAXREG_COUNT
	.align		4
        /*004c*/ 	.byte	0x03, 0x1b
        /*004e*/ 	.short	0x00ff


	//----- nvinfo : EIATTR_NUM_BARRIERS
	.align		4
        /*0050*/ 	.byte	0x02, 0x4c
        /*0052*/ 	.byte	0x01
	.zero		1


	//----- nvinfo : EIATTR_MERCURY_ISA_VERSION
	.align		4
        /*0054*/ 	.byte	0x03, 0x5f
        /*0056*/ 	.short	0x0101


	//----- nvinfo : EIATTR_VRC_CTA_INIT_COUNT
	.align		4
        /*0058*/ 	.byte	0x02, 0x4a
	.zero		1
	.zero		1


	//----- nvinfo : EIATTR_EXIT_INSTR_OFFSETS
	.align		4
        /*005c*/ 	.byte	0x04, 0x1c
        /*005e*/ 	.short	(.L_53 - .L_52)


	//   ....[0]....
.L_52:
        /*0060*/ 	.word	0x00000040


	//   ....[1]....
        /*0064*/ 	.word	0x00002a70


	//   ....[2]....
        /*0068*/ 	.word	0x00002e20


	//   ....[3]....
        /*006c*/ 	.word	0x00003520


	//----- nvinfo : EIATTR_CRS_STACK_SIZE
	.align		4
.L_53:
        /*0070*/ 	.byte	0x04, 0x1e
        /*0072*/ 	.short	(.L_55 - .L_54)
.L_54:
        /*0074*/ 	.word	0x00000000


	//----- nvinfo : EIATTR_CBANK_PARAM_SIZE
	.align		4
.L_55:
        /*0078*/ 	.byte	0x03, 0x19
        /*007a*/ 	.short	0x0018


	//----- nvinfo : EIATTR_PARAM_CBANK
	.align		4
        /*007c*/ 	.byte	0x04, 0x0a
        /*007e*/ 	.short	(.L_57 - .L_56)
	.align		4
.L_56:
        /*0080*/ 	.word	index@(.nv.constant0._Z24softmax_online_rows_cudaILi256EEvPKfPfii)
        /*0084*/ 	.short	0x0380
        /*0086*/ 	.short	0x0018


	//----- nvinfo : EIATTR_SW_WAR
	.align		4
.L_57:
        /*0088*/ 	.byte	0x04, 0x36
        /*008a*/ 	.short	(.L_59 - .L_58)
.L_58:
        /*008c*/ 	.word	0x00000008
.L_59:


//--------------------- .nv.info._Z24softmax_online_rows_cudaILi128EEvPKfPfii --------------------------
	.section	.nv.info._Z24softmax_online_rows_cudaILi128EEvPKfPfii,"",@"SHT_CUDA_INFO"
	.sectionflags	@""
	.align	4


	//----- nvinfo : EIATTR_CUDA_API_VERSION
	.align		4
        /*0000*/ 	.byte	0x04, 0x37
        /*0002*/ 	.short	(.L_61 - .L_60)
.L_60:
        /*0004*/ 	.word	0x00000082


	//----- nvinfo : EIATTR_KPARAM_INFO
	.align		4
.L_61:
        /*0008*/ 	.byte	0x04, 0x17
        /*000a*/ 	.short	(.L_63 - .L_62)
.L_62:
        /*000c*/ 	.word	0x00000000
        /*0010*/ 	.short	0x0003
        /*0012*/ 	.short	0x0014
        /*0014*/ 	.byte	0x00, 0xf0, 0x11, 0x00


	//----- nvinfo : EIATTR_KPARAM_INFO
	.align		4
.L_63:
        /*0018*/ 	.byte	0x04, 0x17
        /*001a*/ 	.short	(.L_65 - .L_64)
.L_64:
        /*001c*/ 	.word	0x00000000
        /*0020*/ 	.short	0x0002
        /*0022*/ 	.short	0x0010
        /*0024*/ 	.byte	0x00, 0xf0, 0x11, 0x00


	//----- nvinfo : EIATTR_KPARAM_INFO
	.align		4
.L_65:
        /*0028*/ 	.byte	0x04, 0x17
        /*002a*/ 	.short	(.L_67 - .L_66)
.L_66:
        /*002c*/ 	.word	0x00000000
        /*0030*/ 	.short	0x0001
        /*0032*/ 	.short	0x0008
        /*0034*/ 	.byte	0x00, 0xf5, 0x21, 0x00


	//----- nvinfo : EIATTR_KPARAM_INFO
	.align		4
.L_67:
        /*0038*/ 	.byte	0x04, 0x17
        /*003a*/ 	.short	(.L_69 - .L_68)
.L_68:
        /*003c*/ 	.word	0x00000000
        /*0040*/ 	.short	0x0000
        /*0042*/ 	.short	0x0000
        /*0044*/ 	.byte	0x00, 0xf5, 0x21, 0x00


	//----- nvinfo : EIATTR_SPARSE_MMA_MASK
	.align		4
.L_69:
        /*0048*/ 	.byte	0x03, 0x50
        /*004a*/ 	.short	0x0000


	//----- nvinfo : EIATTR_MAXREG_COUNT
	.align		4
        /*004c*/ 	.byte	0x03, 0x1b
        /*004e*/ 	.short	0x00ff


	//----- nvinfo : EIATTR_NUM_BARRIERS
	.align		4
        /*0050*/ 	.byte	0x02, 0x4c
        /*0052*/ 	.byte	0x01
	.zero		1


	//----- nvinfo : EIATTR_MERCURY_ISA_VERSION
	.align		4
        /*0054*/ 	.byte	0x03, 0x5f
        /*0056*/ 	.short	0x0101


	//----- nvinfo : EIATTR_VRC_CTA_INIT_COUNT
	.align		4
        /*0058*/ 	.byte	0x02, 0x4a
	.zero		1
	.zero		1


	//----- nvinfo : EIATTR_EXIT_INSTR_OFFSETS
	.align		4
        /*005c*/ 	.byte	0x04, 0x1c
        /*005e*/ 	.short	(.L_71 - .L_70)


	//   ....[0]....
.L_70:
        /*0060*/ 	.word	0x00000040


	//   ....[1]....
        /*0064*/ 	.word	0x000027a0


	//   ....[2]....
        /*0068*/ 	.word	0x00002b50


	//   ....[3]....
        /*006c*/ 	.word	0x00003250


	//----- nvinfo : EIATTR_CRS_STACK_SIZE
	.align		4
.L_71:
        /*0070*/ 	.byte	0x04, 0x1e
        /*0072*/ 	.short	(.L_73 - .L_72)
.L_72:
        /*0074*/ 	.word	0x00000000


	//----- nvinfo : EIATTR_CBANK_PARAM_SIZE
	.align		4
.L_73:
        /*0078*/ 	.byte	0x03, 0x19
        /*007a*/ 	.short	0x0018


	//----- nvinfo : EIATTR_PARAM_CBANK
	.align		4
        /*007c*/ 	.byte	0x04, 0x0a
        /*007e*/ 	.short	(.L_75 - .L_74)
	.align		4
.L_74:
        /*0080*/ 	.word	index@(.nv.constant0._Z24softmax_online_rows_cudaILi128EEvPKfPfii)
        /*0084*/ 	.short	0x0380
        /*0086*/ 	.short	0x0018


	//----- nvinfo : EIATTR_SW_WAR
	.align		4
.L_75:
        /*0088*/ 	.byte	0x04, 0x36
        /*008a*/ 	.short	(.L_77 - .L_76)
.L_76:
        /*008c*/ 	.word	0x00000008
.L_77:


//--------------------- .nv.callgraph             --------------------------
	.section	.nv.callgraph,"",@"SHT_CUDA_CALLGRAPH"
	.align	4
	.sectionentsize	8
	.align		4
        /*0000*/ 	.word	0x00000000
	.align		4
        /*0004*/ 	.word	0xffffffff
	.align		4
        /*0008*/ 	.word	0x00000000
	.align		4
        /*000c*/ 	.word	0xfffffffe
	.align		4
        /*0010*/ 	.word	0x00000000
	.align		4
        /*0014*/ 	.word	0xfffffffd
	.align		4
        /*0018*/ 	.word	0x00000000
	.align		4
        /*001c*/ 	.word	0xfffffffc


//--------------------- .text._Z24softmax_online_rows_cudaILi512EEvPKfPfii --------------------------
	.section	.text._Z24softmax_online_rows_cudaILi512EEvPKfPfii,"ax",@progbits
	.align	128
        .global         _Z24softmax_online_rows_cudaILi512EEvPKfPfii
        .type           _Z24softmax_online_rows_cudaILi512EEvPKfPfii,@function
        .size           _Z24softmax_online_rows_cudaILi512EEvPKfPfii,(.L_x_174 - _Z24softmax_online_rows_cudaILi512EEvPKfPfii)
        .other          _Z24softmax_online_rows_cudaILi512EEvPKfPfii,@"STO_CUDA_ENTRY STV_DEFAULT"
_Z24softmax_online_rows_cudaILi512EEvPKfPfii:
.text._Z24softmax_online_rows_cudaILi512EEvPKfPfii:
[----:B------:R-:W-:Y:S08]  /*0000*/  LDC R1, c[0x0][0x37c] ;  /* 0x0000df00ff017b82 */ /* 0x000ff00000000800 */
[----:B------:R-:W0:Y:S08]  /*0010*/  S2UR UR4, SR_CTAID.X ;  /* 0x00000000000479c3 */ /* 0x000e300000002500 */
[----:B------:R-:W0:Y:S02]  /*0020*/  LDC R0, c[0x0][0x390] ;  /* 0x0000e400ff007b82 */ /* 0x000e240000000800 */
[----:B0-----:R-:W-:-:S13]  /*0030*/  ISETP.LE.AND P0, PT, R0, UR4, PT ;  /* 0x0000000400007c0c */ /* 0x001fda000bf03270 */
[----:B------:R-:W-:Y:S05]  /*0040*/  @P0 EXIT ;  /* 0x000000000000094d */ /* 0x000fea0003800000 */
[----:B------:R-:W0:Y:S01]  /*0050*/  S2R R4, SR_TID.X ;  /* 0x0000000000047919 */ /* 0x000e220000002100 */
[----:B------:R-:W1:Y:S01]  /*0060*/  LDCU UR9, c[0x0][0x394] ;  /* 0x00007280ff0977ac */ /* 0x000e620008000800 */
[----:B------:R-:W-:Y:S01]  /*0070*/  BSSY.RECONVERGENT B0, `(.L_x_0) ;  /* 0x0000127000007945 */ /* 0x000fe20003800200 */
[----:B------:R-:W-:Y:S01]  /*0080*/  HFMA2 R7, -RZ, RZ, 0, 0 ;  /* 0x00000000ff077431 */ /* 0x000fe200000001ff */
[----:B------:R-:W-:Y:S01]  /*0090*/  MOV R11, RZ ;  /* 0x000000ff000b7202 */ /* 0x000fe20000000f00 */
[----:B------:R-:W2:Y:S01]  /*00a0*/  LDCU.64 UR10, c[0x0][0x358] ;  /* 0x00006b00ff0a77ac */ /* 0x000ea20008000a00 */
[----:B------:R-:W-:Y:S01]  /*00b0*/  MOV R9, 0xff800000 ;  /* 0xff80000000097802 */ /* 0x000fe20000000f00 */
[----:B-1----:R-:W-:Y:S02]  /*00c0*/  USHF.R.S32.HI UR5, URZ, 0x1f, UR9 ;  /* 0x0000001fff057899 */ /* 0x002fe40008011409 */
[----:B------:R-:W-:Y:S02]  /*00d0*/  UIMAD.WIDE.U32 UR12, UR4, UR9, URZ ;  /* 0x00000009040c72a5 */ /* 0x000fe4000f8e00ff */
[----:B------:R-:W-:-:S04]  /*00e0*/  UIMAD UR5, UR5, UR4, URZ ;  /* 0x00000004050572a4 */ /* 0x000fc8000f8e02ff */
[----:B------:R-:W-:Y:S01]  /*00f0*/  UIADD3 UR8, UPT, UPT, UR13, UR5, URZ ;  /* 0x000000050d087290 */ /* 0x000fe2000fffe0ff */
[----:B0-----:R-:W-:-:S13]  /*0100*/  ISETP.GE.AND P0, PT, R4, UR9, PT ;  /* 0x0000000904007c0c */ /* 0x001fda000bf06270 */
[----:B--2---:R-:W-:Y:S05]  /*0110*/  @P0 BRA `(.L_x_1) ;  /* 0x0000001000700947 */ /* 0x004fea0003800000 */
[-C--:B------:R-:W-:Y:S01]  /*0120*/  LOP3.LUT R0, RZ, R4.reuse, RZ, 0x33, !PT ;  /* 0x00000004ff007212 */ /* 0x080fe200078e33ff */
[----:B------:R-:W-:Y:S01]  /*0130*/  BSSY.RECONVERGENT B1, `(.L_x_2) ;  /* 0x0000097000017945 */ /* 0x000fe20003800200 */
[----:B------:R-:W-:Y:S01]  /*0140*/  MOV R9, 0xff800000 ;  /* 0xff80000000097802 */ /* 0x000fe20000000f00 */
[----:B------:R-:W-:Y:S01]  /*0150*/  IMAD.MOV.U32 R11, RZ, RZ, RZ ;  /* 0x000000ffff0b7224 */ /* 0x000fe200078e00ff */
[----:B------:R-:W-:Y:S02]  /*0160*/  IADD3 R0, PT, PT, R0, UR9, RZ ;  /* 0x0000000900007c10 */ /* 0x000fe4000fffe0ff */
[----:B------:R-:W-:Y:S02]  /*0170*/  MOV R6, R4 ;  /* 0x0000000400067202 */ /* 0x000fe40000000f00 */
[C---:B------:R-:W-:Y:S02]  /*0180*/  ISETP.GE.U32.AND P1, PT, R0.reuse, 0xe00, PT ;  /* 0x00000e000000780c */ /* 0x040fe40003f26070 */
[----:B------:R-:W-:-:S04]  /*0190*/  LEA.HI R5, R0, 0x1, RZ, 0x17 ;  /* 0x0000000100057811 */ /* 0x000fc800078fb8ff */
[----:B------:R-:W-:-:S04]  /*01a0*/  LOP3.LUT R23, R5, 0x7, RZ, 0xc0, !PT ;  /* 0x0000000705177812 */ /* 0x000fc800078ec0ff */
[----:B------:R-:W-:-:S03]  /*01b0*/  ISETP.NE.AND P0, PT, R23, RZ, PT ;  /* 0x000000ff1700720c */ /* 0x000fc60003f05270 */
[----:B------:R-:W-:Y:S10]  /*01c0*/  @!P1 BRA `(.L_x_3) ;  /* 0x0000000800349947 */ /* 0x000ff40003800000 */
[----:B------:R-:W0:Y:S01]  /*01d0*/  LDCU.64 UR6, c[0x0][0x380] ;  /* 0x00007000ff0677ac */ /* 0x000e220008000a00 */
[----:B------:R-:W-:Y:S01]  /*01e0*/  LOP3.LUT R7, R5, 0xfffff8, RZ, 0xc0, !PT ;  /* 0x00fffff805077812 */ /* 0x000fe200078ec0ff */
[----:B------:R-:W-:Y:S01]  /*01f0*/  IMAD.MOV.U32 R11, RZ, RZ, RZ ;  /* 0x000000ffff0b7224 */ /* 0x000fe200078e00ff */
[----:B------:R-:W-:Y:S01]  /*0200*/  MOV R9, 0xff800000 ;  /* 0xff80000000097802 */ /* 0x000fe20000000f00 */
[----:B------:R-:W-:Y:S01]  /*0210*/  USHF.L.U32 UR4, UR12, 0x2, URZ ;  /* 0x000000020c047899 */ /* 0x000fe200080006ff */
[----:B------:R-:W-:Y:S01]  /*0220*/  MOV R6, R4 ;  /* 0x0000000400067202 */ /* 0x000fe20000000f00 */
[----:B------:R-:W-:Y:S01]  /*0230*/  USHF.L.U64.HI UR5, UR12, 0x2, UR8 ;  /* 0x000000020c057899 */ /* 0x000fe20008010208 */
[----:B------:R-:W-:-:S03]  /*0240*/  IADD3 R7, PT, PT, -R7, RZ, RZ ;  /* 0x000000ff07077210 */ /* 0x000fc60007ffe1ff */
[----:B------:R-:W-:Y:S02]  /*0250*/  MOV R2, UR4 ;  /* 0x0000000400027c02 */ /* 0x000fe40008000f00 */
[----:B------:R-:W-:-:S03]  /*0260*/  MOV R3, UR5 ;  /* 0x0000000500037c02 */ /* 0x000fc60008000f00 */
[----:B------:R-:W-:-:S03]  /*0270*/  IMAD.WIDE.U32 R2, R4, 0x4, R2 ;  /* 0x0000000404027825 */ /* 0x000fc600078e0002 */
[----:B0-----:R-:W-:-:S04]  /*0280*/  IADD3 R2, P1, PT, R2, UR6, RZ ;  /* 0x0000000602027c10 */ /* 0x001fc8000ff3e0ff */
[----:B------:R-:W-:-:S04]  /*0290*/  IADD3 R2, P2, PT, R2, 0x2000, RZ ;  /* 0x0000200002027810 */ /* 0x000fc80007f5e0ff */
[----:B------:R-:W-:-:S09]  /*02a0*/  IADD3.X R3, PT, PT, RZ, UR7, R3, P2, P1 ;  /* 0x00000007ff037c10 */ /* 0x000fd200097e2403 */
.L_x_4:
[----:B------:R-:W2:Y:S04]  /*02b0*/  LDG.E.CONSTANT R14, desc[UR10][R2.64+-0x2000] ;  /* 0xffe0000a020e7981 */ /* 0x000ea8000c1e9900 */
[----:B------:R-:W3:Y:S04]  /*02c0*/  LDG.E.CONSTANT R17, desc[UR10][R2.64+-0x1800] ;  /* 0xffe8000a02117981 */ /* 0x000ee8000c1e9900 */
[----:B------:R-:W4:Y:S04]  /*02d0*/  LDG.E.CONSTANT R10, desc[UR10][R2.64+-0x1000] ;  /* 0xfff0000a020a7981 */ /* 0x000f28000c1e9900 */
[----:B------:R-:W5:Y:S04]  /*02e0*/  LDG.E.CONSTANT R13, desc[UR10][R2.64+-0x800] ;  /* 0xfff8000a020d7981 */ /* 0x000f68000c1e9900 */
[----:B------:R-:W5:Y:S04]  /*02f0*/  LDG.E.CONSTANT R18, desc[UR10][R2.64] ;  /* 0x0000000a02127981 */ /* 0x000f68000c1e9900 */
[----:B------:R-:W5:Y:S04]  /*0300*/  LDG.E.CONSTANT R15, desc[UR10][R2.64+0x800] ;  /* 0x0008000a020f7981 */ /* 0x000f68000c1e9900 */
[----:B------:R-:W5:Y:S04]  /*0310*/  LDG.E.CONSTANT R12, desc[UR10][R2.64+0x1000] ;  /* 0x0010000a020c7981 */ /* 0x000f68000c1e9900 */
[----:B------:R-:W5:Y:S01]  /*0320*/  LDG.E.CONSTANT R8, desc[UR10][R2.64+0x1800] ;  /* 0x0018000a02087981 */ /* 0x000f62000c1e9900 */
[----:B------:R-:W-:-:S02]  /*0330*/  IADD3 R7, PT, PT, R7, 0x8, RZ ;  /* 0x0000000807077810 */ /* 0x000fc40007ffe0ff */
[----:B------:R-:W-:Y:S02]  /*0340*/  IADD3 R6, PT, PT, R6, 0x1000, RZ ;  /* 0x0000100006067810 */ /* 0x000fe40007ffe0ff */
[----:B--2---:R-:W-:-:S04]  /*0350*/  FMNMX R16, R14, R9, !PT ;  /* 0x000000090e107209 */ /* 0x004fc80007800000 */
[C---:B---3--:R-:W-:Y:S01]  /*0360*/  FMNMX R19, R16.reuse, R17, !PT ;  /* 0x0000001110137209 */ /* 0x048fe20007800000 */
[----:B------:R-:W-:Y:S01]  /*0370*/  FADD R9, -R16, R9 ;  /* 0x0000000910097221 */ /* 0x000fe20000000100 */
[----:B------:R-:W-:-:S03]  /*0380*/  FADD R14, R14, -R16 ;  /* 0x800000100e0e7221 */ /* 0x000fc60000000000 */
[--C-:B------:R-:W-:Y:S01]  /*0390*/  FADD R16, R16, -R19.reuse ;  /* 0x8000001310107221 */ /* 0x100fe20000000000 */
[----:B------:R-:W-:Y:S01]  /*03a0*/  FMUL R21, R14, 1.4426950216293334961 ;  /* 0x3fb8aa3b0e157820 */ /* 0x000fe20000400000 */
[----:B------:R-:W-:Y:S01]  /*03b0*/  FMUL R9, R9, 1.4426950216293334961 ;  /* 0x3fb8aa3b09097820 */ /* 0x000fe20000400000 */
[----:B----4-:R-:W-:Y:S01]  /*03c0*/  FMNMX R14, R19, R10, !PT ;  /* 0x0000000a130e7209 */ /* 0x010fe20007800000 */
[----:B------:R-:W-:Y:S01]  /*03d0*/  FMUL R22, R16, 1.4426950216293334961 ;  /* 0x3fb8aa3b10167820 */ /* 0x000fe20000400000 */
[----:B------:R-:W-:Y:S01]  /*03e0*/  FADD R16, R17, -R19 ;  /* 0x8000001311107221 */ /* 0x000fe20000000000 */
[----:B------:R-:W-:Y:S02]  /*03f0*/  FSETP.GEU.AND P4, PT, R21, -126, PT ;  /* 0xc2fc00001500780b */ /* 0x000fe40003f8e000 */
[----:B------:R-:W-:Y:S01]  /*0400*/  FSETP.GEU.AND P5, PT, R9, -126, PT ;  /* 0xc2fc00000900780b */ /* 0x000fe20003fae000 */
[----:B------:R-:W-:Y:S01]  /*0410*/  FMUL R28, R16, 1.4426950216293334961 ;  /* 0x3fb8aa3b101c7820 */ /* 0x000fe20000400000 */
[----:B------:R-:W-:Y:S01]  /*0420*/  FSETP.GEU.AND P3, PT, R22, -126, PT ;  /* 0xc2fc00001600780b */ /* 0x000fe20003f6e000 */
[--C-:B------:R-:W-:Y:S01]  /*0430*/  FADD R10, R10, -R14.reuse ;  /* 0x8000000e0a0a7221 */ /* 0x100fe20000000000 */
[----:B------:R-:W-:-:S02]  /*0440*/  FADD R19, R19, -R14 ;  /* 0x8000000e13137221 */ /* 0x000fc40000000000 */
[----:B------:R-:W-:Y:S01]  /*0450*/  FSETP.GEU.AND P2, PT, R28, -126, PT ;  /* 0xc2fc00001c00780b */ /* 0x000fe20003f4e000 */
[----:B------:R-:W-:Y:S01]  /*0460*/  FMUL R25, R10, 1.4426950216293334961 ;  /* 0x3fb8aa3b0a197820 */ /* 0x000fe20000400000 */
[----:B------:R-:W-:Y:S01]  /*0470*/  FMUL R20, R19, 1.4426950216293334961 ;  /* 0x3fb8aa3b13147820 */ /* 0x000fe20000400000 */
[----:B-----5:R-:W-:Y:S02]  /*0480*/  FMNMX R19, R14, R13, !PT ;  /* 0x0000000d0e137209 */ /* 0x020fe40007800000 */
[----:B------:R-:W-:Y:S01]  /*0490*/  @!P4 FMUL R21, R21, 0.5 ;  /* 0x3f0000001515c820 */ /* 0x000fe20000400000 */
[----:B------:R-:W-:Y:S01]  /*04a0*/  FSETP.GEU.AND P6, PT, R25, -126, PT ;  /* 0xc2fc00001900780b */ /* 0x000fe20003fce000 */
[----:B------:R-:W-:Y:S01]  /*04b0*/  @!P5 FMUL R9, R9, 0.5 ;  /* 0x3f0000000909d820 */ /* 0x000fe20000400000 */
[----:B------:R-:W-:Y:S01]  /*04c0*/  FMNMX R24, R19, R18, !PT ;  /* 0x0000001213187209 */ /* 0x000fe20007800000 */
[----:B------:R0:W1:Y:S01]  /*04d0*/  MUFU.EX2 R16, R21 ;  /* 0x0000001500107308 */ /* 0x0000620000000800 */
[----:B------:R-:W-:Y:S01]  /*04e0*/  @!P3 FMUL R22, R22, 0.5 ;  /* 0x3f0000001616b820 */ /* 0x000fe20000400000 */
[--C-:B------:R-:W-:Y:S01]  /*04f0*/  FADD R13, R13, -R19.reuse ;  /* 0x800000130d0d7221 */ /* 0x100fe20000000000 */
[----:B------:R-:W-:Y:S01]  /*0500*/  FADD R14, R14, -R19 ;  /* 0x800000130e0e7221 */ /* 0x000fe20000000000 */
[----:B------:R-:W-:Y:S01]  /*0510*/  @!P2 FMUL R28, R28, 0.5 ;  /* 0x3f0000001c1ca820 */ /* 0x000fe20000400000 */
[----:B------:R-:W-:Y:S01]  /*0520*/  FSETP.GEU.AND P1, PT, R20, -126, PT ;  /* 0xc2fc00001400780b */ /* 0x000fe20003f2e000 */
[----:B------:R-:W-:Y:S01]  /*0530*/  FMUL R27, R13, 1.4426950216293334961 ;  /* 0x3fb8aa3b0d1b7820 */ /* 0x000fe20000400000 */
[----:B------:R-:W-:Y:S01]  /*0540*/  FADD R19, R19, -R24 ;  /* 0x8000001813137221 */ /* 0x000fe20000000000 */
[----:B------:R-:W2:Y:S01]  /*0550*/  MUFU.EX2 R17, R9 ;  /* 0x0000000900117308 */ /* 0x000ea20000000800 */
[----:B------:R-:W-:Y:S01]  /*0560*/  FMUL R26, R14, 1.4426950216293334961 ;  /* 0x3fb8aa3b0e1a7820 */ /* 0x000fe20000400000 */
[----:B------:R-:W-:Y:S01]  /*0570*/  @!P6 FMUL R25, R25, 0.5 ;  /* 0x3f0000001919e820 */ /* 0x000fe20000400000 */
[----:B0-----:R-:W-:-:S05]  /*0580*/  FMUL R21, R19, 1.4426950216293334961 ;  /* 0x3fb8aa3b13157820 */ /* 0x001fca0000400000 */
[----:B------:R0:W3:Y:S01]  /*0590*/  MUFU.EX2 R9, R22 ;  /* 0x0000001600097308 */ /* 0x0000e20000000800 */
[----:B-1----:R-:W-:Y:S01]  /*05a0*/  @!P4 FMUL R16, R16, R16 ;  /* 0x000000101010c220 */ /* 0x002fe20000400000 */
[----:B------:R-:W-:Y:S01]  /*05b0*/  FSETP.GEU.AND P4, PT, R27, -126, PT ;  /* 0xc2fc00001b00780b */ /* 0x000fe20003f8e000 */
[----:B------:R-:W-:-:S05]  /*05c0*/  @!P1 FMUL R20, R20, 0.5 ;  /* 0x3f00000014149820 */ /* 0x000fca0000400000 */
[----:B------:R-:W1:Y:S01]  /*05d0*/  MUFU.EX2 R10, R28 ;  /* 0x0000001c000a7308 */ /* 0x000e620000000800 */
[----:B0-----:R-:W-:Y:S01]  /*05e0*/  FADD R22, R18, -R24 ;  /* 0x8000001812167221 */ /* 0x001fe20000000000 */
[----:B--2---:R-:W-:Y:S01]  /*05f0*/  @!P5 FMUL R17, R17, R17 ;  /* 0x000000111111d220 */ /* 0x004fe20000400000 */
[----:B------:R-:W-:Y:S02]  /*0600*/  FSETP.GEU.AND P5, PT, R26, -126, PT ;  /* 0xc2fc00001a00780b */ /* 0x000fe40003fae000 */
[----:B------:R-:W-:Y:S01]  /*0610*/  FMUL R22, R22, 1.4426950216293334961 ;  /* 0x3fb8aa3b16167820 */ /* 0x000fe20000400000 */
[----:B------:R-:W-:Y:S01]  /*0620*/  FFMA R11, R17, R11, R16 ;  /* 0x0000000b110b7223 */ /* 0x000fe20000000010 */
[----:B------:R-:W-:Y:S01]  /*0630*/  @!P4 FMUL R27, R27, 0.5 ;  /* 0x3f0000001b1bc820 */ /* 0x000fe20000400000 */
[----:B------:R0:W2:Y:S01]  /*0640*/  MUFU.EX2 R14, R20 ;  /* 0x00000014000e7308 */ /* 0x0000a20000000800 */
[----:B---3--:R-:W-:Y:S01]  /*0650*/  @!P3 FMUL R9, R9, R9 ;  /* 0x000000090909b220 */ /* 0x008fe20000400000 */
[----:B------:R-:W-:-:S06]  /*0660*/  FSETP.GEU.AND P3, PT, R21, -126, PT ;  /* 0xc2fc00001500780b */ /* 0x000fcc0003f6e000 */
[----:B------:R3:W4:Y:S01]  /*0670*/  MUFU.EX2 R13, R25 ;  /* 0x00000019000d7308 */ /* 0x0007220000000800 */
[----:B-1----:R-:W-:Y:S01]  /*0680*/  @!P2 FMUL R10, R10, R10 ;  /* 0x0000000a0a0aa220 */ /* 0x002fe20000400000 */
[----:B------:R-:W-:Y:S01]  /*0690*/  FSETP.GEU.AND P2, PT, R22, -126, PT ;  /* 0xc2fc00001600780b */ /* 0x000fe20003f4e000 */
[----:B------:R-:W-:Y:S01]  /*06a0*/  @!P5 FMUL R26, R26, 0.5 ;  /* 0x3f0000001a1ad820 */ /* 0x000fe20000400000 */
[C---:B0-----:R-:W-:Y:S01]  /*06b0*/  FMNMX R20, R24.reuse, R15, !PT ;  /* 0x0000000f18147209 */ /* 0x041fe20007800000 */
[----:B------:R-:W-:Y:S02]  /*06c0*/  FFMA R10, R11, R9, R10 ;  /* 0x000000090b0a7223 */ /* 0x000fe4000000000a */
[----:B------:R-:W-:Y:S01]  /*06d0*/  @!P3 FMUL R21, R21, 0.5 ;  /* 0x3f0000001515b820 */ /* 0x000fe20000400000 */
[----:B------:R-:W0:Y:S01]  /*06e0*/  MUFU.EX2 R19, R27 ;  /* 0x0000001b00137308 */ /* 0x000e220000000800 */
[--C-:B------:R-:W-:Y:S01]  /*06f0*/  FADD R24, R24, -R20.reuse ;  /* 0x8000001418187221 */ /* 0x100fe20000000000 */
[----:B------:R-:W-:Y:S01]  /*0700*/  FMNMX R17, R20, R12, !PT ;  /* 0x0000000c14117209 */ /* 0x000fe20007800000 */
[----:B------:R-:W-:Y:S01]  /*0710*/  FADD R15, R15, -R20 ;  /* 0x800000140f0f7221 */ /* 0x000fe20000000000 */
[----:B--2---:R-:W-:Y:S01]  /*0720*/  @!P1 FMUL R14, R14, R14 ;  /* 0x0000000e0e0e9220 */ /* 0x004fe20000400000 */
[----:B------:R-:W-:-:S02]  /*0730*/  FMUL R16, R24, 1.4426950216293334961 ;  /* 0x3fb8aa3b18107820 */ /* 0x000fc40000400000 */
[----:B------:R-:W-:Y:S01]  /*0740*/  @!P2 FMUL R22, R22, 0.5 ;  /* 0x3f0000001616a820 */ /* 0x000fe20000400000 */
[----:B------:R1:W2:Y:S01]  /*0750*/  MUFU.EX2 R18, R26 ;  /* 0x0000001a00127308 */ /* 0x0002a20000000800 */
[----:B------:R-:W-:Y:S01]  /*0760*/  FMUL R24, R15, 1.4426950216293334961 ;  /* 0x3fb8aa3b0f187820 */ /* 0x000fe20000400000 */
[--C-:B------:R-:W-:Y:S01]  /*0770*/  FADD R12, R12, -R17.reuse ;  /* 0x800000110c0c7221 */ /* 0x100fe20000000000 */
[----:B------:R-:W-:Y:S01]  /*0780*/  FMNMX R15, R17, R8, !PT ;  /* 0x00000008110f7209 */ /* 0x000fe20007800000 */
[----:B------:R-:W-:Y:S01]  /*0790*/  FADD R20, R20, -R17 ;  /* 0x8000001114147221 */ /* 0x000fe20000000000 */
[----:B------:R-:W-:Y:S01]  /*07a0*/  FSETP.GEU.AND P1, PT, R16, -126, PT ;  /* 0xc2fc00001000780b */ /* 0x000fe20003f2e000 */
[----:B---3--:R-:W-:Y:S01]  /*07b0*/  FMUL R25, R12, 1.4426950216293334961 ;  /* 0x3fb8aa3b0c197820 */ /* 0x008fe20000400000 */
[----:B----4-:R-:W-:Y:S01]  /*07c0*/  @!P6 FMUL R13, R13, R13 ;  /* 0x0000000d0d0de220 */ /* 0x010fe20000400000 */
[----:B------:R-:W3:Y:S01]  /*07d0*/  MUFU.EX2 R21, R21 ;  /* 0x0000001500157308 */ /* 0x000ee20000000800 */
[----:B------:R-:W-:Y:S01]  /*07e0*/  FMUL R20, R20, 1.4426950216293334961 ;  /* 0x3fb8aa3b14147820 */ /* 0x000fe20000400000 */
[--C-:B------:R-:W-:Y:S01]  /*07f0*/  FADD R17, R17, -R15.reuse ;  /* 0x8000000f11117221 */ /* 0x100fe20000000000 */
[----:B------:R-:W-:Y:S01]  /*0800*/  FADD R8, R8, -R15 ;  /* 0x8000000f08087221 */ /* 0x000fe20000000000 */
[----:B------:R-:W-:Y:S01]  /*0810*/  FSETP.GEU.AND P6, PT, R24, -126, PT ;  /* 0xc2fc00001800780b */ /* 0x000fe20003fce000 */
[----:B0-----:R-:W-:Y:S01]  /*0820*/  @!P4 FMUL R19, R19, R19 ;  /* 0x000000131313c220 */ /* 0x001fe20000400000 */
[----:B------:R-:W-:Y:S01]  /*0830*/  FSETP.GEU.AND P4, PT, R25, -126, PT ;  /* 0xc2fc00001900780b */ /* 0x000fe20003f8e000 */
[----:B-1----:R-:W-:Y:S01]  /*0840*/  FMUL R26, R17, 1.4426950216293334961 ;  /* 0x3fb8aa3b111a7820 */ /* 0x002fe20000400000 */
[----:B------:R-:W0:Y:S01]  /*0850*/  MUFU.EX2 R22, R22 ;  /* 0x0000001600167308 */ /* 0x000e220000000800 */
[----:B--2---:R-:W-:Y:S01]  /*0860*/  @!P5 FMUL R18, R18, R18 ;  /* 0x000000121212d220 */ /* 0x004fe20000400000 */
[----:B------:R-:W-:Y:S01]  /*0870*/  FMUL R8, R8, 1.4426950216293334961 ;  /* 0x3fb8aa3b08087820 */ /* 0x000fe20000400000 */
[----:B------:R-:W-:Y:S01]  /*0880*/  FSETP.GEU.AND P5, PT, R20, -126, PT ;  /* 0xc2fc00001400780b */ /* 0x000fe20003fae000 */
[----:B------:R-:W-:Y:S01]  /*0890*/  @!P1 FMUL R16, R16, 0.5 ;  /* 0x3f00000010109820 */ /* 0x000fe20000400000 */
[----:B------:R-:W-:-:S03]  /*08a0*/  FFMA R10, R10, R14, R13 ;  /* 0x0000000e0a0a7223 */ /* 0x000fc6000000000d */
[----:B------:R-:W1:Y:S01]  /*08b0*/  MUFU.EX2 R12, R16 ;  /* 0x00000010000c7308 */ /* 0x000e620000000800 */
[----:B---3--:R-:W-:Y:S01]  /*08c0*/  @!P3 FMUL R21, R21, R21 ;  /* 0x000000151515b220 */ /* 0x008fe20000400000 */
[----:B------:R-:W-:Y:S01]  /*08d0*/  FSETP.GEU.AND P3, PT, R26, -126, PT ;  /* 0xc2fc00001a00780b */ /* 0x000fe20003f6e000 */
[----:B------:R-:W-:Y:S01]  /*08e0*/  @!P6 FMUL R24, R24, 0.5 ;  /* 0x3f0000001818e820 */ /* 0x000fe20000400000 */
[----:B------:R-:W-:Y:S01]  /*08f0*/  @!P4 FMUL R25, R25, 0.5 ;  /* 0x3f0000001919c820 */ /* 0x000fe20000400000 */
[----:B------:R-:W-:-:S03]  /*0900*/  FFMA R19, R10, R18, R19 ;  /* 0x000000120a137223 */ /* 0x000fc60000000013 */
[----:B------:R-:W2:Y:S01]  /*0910*/  MUFU.EX2 R17, R24 ;  /* 0x0000001800117308 */ /* 0x000ea20000000800 */
[----:B0-----:R-:W-:Y:S01]  /*0920*/  @!P2 FMUL R22, R22, R22 ;  /* 0x000000161616a220 */ /* 0x001fe20000400000 */
[----:B------:R-:W-:Y:S01]  /*0930*/  FSETP.GEU.AND P2, PT, R8, -126, PT ;  /* 0xc2fc00000800780b */ /* 0x000fe20003f4e000 */
[----:B------:R-:W-:Y:S02]  /*0940*/  @!P5 FMUL R20, R20, 0.5 ;  /* 0x3f0000001414d820 */ /* 0x000fe40000400000 */
[----:B------:R-:W-:Y:S02]  /*0950*/  FFMA R22, R19, R21, R22 ;  /* 0x0000001513167223 */ /* 0x000fe40000000016 */
[----:B------:R-:W-:Y:S01]  /*0960*/  @!P3 FMUL R26, R26, 0.5 ;  /* 0x3f0000001a1ab820 */ /* 0x000fe20000400000 */
[----:B------:R-:W0:Y:S01]  /*0970*/  MUFU.EX2 R16, R20 ;  /* 0x0000001400107308 */ /* 0x000e220000000800 */
[----:B-1----:R-:W-:Y:S01]  /*0980*/  @!P1 FMUL R12, R12, R12 ;  /* 0x0000000c0c0c9220 */ /* 0x002fe20000400000 */
[----:B------:R-:W-:-:S05]  /*0990*/  ISETP.NE.AND P1, PT, R7, RZ, PT ;  /* 0x000000ff0700720c */ /* 0x000fca0003f25270 */
[----:B------:R-:W-:Y:S01]  /*09a0*/  @!P2 FMUL R8, R8, 0.5 ;  /* 0x3f0000000808a820 */ /* 0x000fe20000400000 */
[----:B------:R-:W1:Y:S01]  /*09b0*/  MUFU.EX2 R25, R25 ;  /* 0x0000001900197308 */ /* 0x000e620000000800 */
[----:B--2---:R-:W-:-:S04]  /*09c0*/  @!P6 FMUL R17, R17, R17 ;  /* 0x000000111111e220 */ /* 0x004fc80000400000 */
[----:B------:R-:W-:-:S03]  /*09d0*/  FFMA R22, R22, R12, R17 ;  /* 0x0000000c16167223 */ /* 0x000fc60000000011 */
[----:B------:R-:W2:Y:S01]  /*09e0*/  MUFU.EX2 R11, R26 ;  /* 0x0000001a000b7308 */ /* 0x000ea20000000800 */
[----:B0-----:R-:W-:-:S07]  /*09f0*/  @!P5 FMUL R16, R16, R16 ;  /* 0x000000101010d220 */ /* 0x001fce0000400000 */
[----:B------:R-:W0:Y:S01]  /*0a00*/  MUFU.EX2 R9, R8 ;  /* 0x0000000800097308 */ /* 0x000e220000000800 */
[----:B-1----:R-:W-:Y:S01]  /*0a10*/  @!P4 FMUL R25, R25, R25 ;  /* 0x000000191919c220 */ /* 0x002fe20000400000 */
[----:B------:R-:W-:-:S03]  /*0a20*/  IADD3 R2, P4, PT, R2, 0x4000, RZ ;  /* 0x0000400002027810 */ /* 0x000fc60007f9e0ff */
[----:B------:R-:W-:Y:S01]  /*0a30*/  FFMA R22, R22, R16, R25 ;  /* 0x0000001016167223 */ /* 0x000fe20000000019 */
[----:B------:R-:W-:Y:S01]  /*0a40*/  IADD3.X R3, PT, PT, RZ, R3, RZ, P4, !PT ;  /* 0x00000003ff037210 */ /* 0x000fe200027fe4ff */
[----:B--2---:R-:W-:Y:S01]  /*0a50*/  @!P3 FMUL R11, R11, R11 ;  /* 0x0000000b0b0bb220 */ /* 0x004fe20000400000 */
[----:B0-----:R-:W-:-:S04]  /*0a60*/  @!P2 FMUL R9, R9, R9 ;  /* 0x000000090909a220 */ /* 0x001fc80000400000 */
[----:B------:R-:W-:Y:S01]  /*0a70*/  FFMA R11, R22, R11, R9 ;  /* 0x0000000b160b7223 */ /* 0x000fe20000000009 */
[----:B------:R-:W-:Y:S01]  /*0a80*/  IMAD.MOV.U32 R9, RZ, RZ, R15 ;  /* 0x000000ffff097224 */ /* 0x000fe200078e000f */
[----:B------:R-:W-:Y:S06]  /*0a90*/  @P1 BRA `(.L_x_4) ;  /* 0xfffffff800041947 */ /* 0x000fec000383ffff */
.L_x_3:
[----:B------:R-:W-:Y:S05]  /*0aa0*/  BSYNC.RECONVERGENT B1 ;  /* 0x0000000000017941 */ /* 0x000fea0003800200 */
.L_x_2:
[----:B------:R-:W-:Y:S01]  /*0ab0*/  HFMA2 R7, -RZ, RZ, 0, 5.9604644775390625e-08 ;  /* 0x00000001ff077431 */ /* 0x000fe200000001ff */
[----:B------:R-:W-:Y:S06]  /*0ac0*/  @!P0 BRA `(.L_x_1) ;  /* 0x0000000800048947 */ /* 0x000fec0003800000 */
[----:B------:R-:W0:Y:S01]  /*0ad0*/  LDCU.64 UR4, c[0x0][0x380] ;  /* 0x00007000ff0477ac */ /* 0x000e220008000a00 */
[----:B------:R-:W-:Y:S01]  /*0ae0*/  ISETP.GE.U32.AND P1, PT, R23, 0x4, PT ;  /* 0x000000041700780c */ /* 0x000fe20003f26070 */
[----:B------:R-:W-:Y:S01]  /*0af0*/  BSSY.RECONVERGENT B1, `(.L_x_5) ;  /* 0x0000045000017945 */ /* 0x000fe20003800200 */
[----:B------:R-:W-:Y:S01]  /*0b00*/  LOP3.LUT P0, R5, R5, 0x3, RZ, 0xc0, !PT ;  /* 0x0000000305057812 */ /* 0x000fe2000780c0ff */
[----:B0-----:R-:W-:-:S04]  /*0b10*/  ULEA UR4, UP0, UR12, UR4, 0x2 ;  /* 0x000000040c047291 */ /* 0x001fc8000f8010ff */
[----:B------:R-:W-:Y:S02]  /*0b20*/  ULEA.HI.X UR5, UR12, UR5, UR8, 0x2, UP0 ;  /* 0x000000050c057291 */ /* 0x000fe400080f1408 */
[----:B------:R-:W-:-:S04]  /*0b30*/  MOV R2, UR4 ;  /* 0x0000000400027c02 */ /* 0x000fc80008000f00 */
[----:B------:R-:W-:Y:S01]  /*0b40*/  MOV R3, UR5 ;  /* 0x0000000500037c02 */ /* 0x000fe20008000f00 */
[----:B------:R-:W-:Y:S06]  /*0b50*/  @!P1 BRA `(.L_x_6) ;  /* 0x0000000000f89947 */ /* 0x000fec0003800000 */
[----:B------:R-:W-:-:S05]  /*0b60*/  IMAD.WIDE.U32 R12, R6, 0x4, R2 ;  /* 0x00000004060c7825 */ /* 0x000fca00078e0002 */
[----:B------:R-:W2:Y:S04]  /*0b70*/  LDG.E.CONSTANT R14, desc[UR10][R12.64] ;  /* 0x0000000a0c0e7981 */ /* 0x000ea8000c1e9900 */
[----:B------:R-:W3:Y:S04]  /*0b80*/  LDG.E.CONSTANT R18, desc[UR10][R12.64+0x800] ;  /* 0x0008000a0c127981 */ /* 0x000ee8000c1e9900 */
[----:B------:R-:W4:Y:S04]  /*0b90*/  LDG.E.CONSTANT R10, desc[UR10][R12.64+0x1000] ;  /* 0x0010000a0c0a7981 */ /* 0x000f28000c1e9900 */
[----:B------:R4:W5:Y:S01]  /*0ba0*/  LDG.E.CONSTANT R8, desc[UR10][R12.64+0x1800] ;  /* 0x0018000a0c087981 */ /* 0x000962000c1e9900 */
[----:B------:R-:W-:-:S02]  /*0bb0*/  IADD3 R6, PT, PT, R6, 0x800, RZ ;  /* 0x0000080006067810 */ /* 0x000fc40007ffe0ff */
[----:B--2---:R-:W-:-:S05]  /*0bc0*/  FMNMX R15, R9, R14, !PT ;  /* 0x0000000e090f7209 */ /* 0x004fca0007800000 */
[--C-:B------:R-:W-:Y:S01]  /*0bd0*/  FADD R14, R14, -R15.reuse ;  /* 0x8000000f0e0e7221 */ /* 0x100fe20000000000 */
[----:B------:R-:W-:-:S03]  /*0be0*/  FADD R9, R9, -R15 ;  /* 0x8000000f09097221 */ /* 0x000fc60000000000 */
[----:B------:R-:W-:Y:S01]  /*0bf0*/  FMUL R14, R14, 1.4426950216293334961 ;  /* 0x3fb8aa3b0e0e7820 */ /* 0x000fe20000400000 */
[----:B------:R-:W-:Y:S01]  /*0c00*/  FMUL R16, R9, 1.4426950216293334961 ;  /* 0x3fb8aa3b09107820 */ /* 0x000fe20000400000 */
[----:B---3--:R-:W-:-:S03]  /*0c10*/  FMNMX R9, R15, R18, !PT ;  /* 0x000000120f097209 */ /* 0x008fc60007800000 */
[----:B------:R-:W-:Y:S02]  /*0c20*/  FSETP.GEU.AND P1, PT, R14, -126, PT ;  /* 0xc2fc00000e00780b */ /* 0x000fe40003f2e000 */
[----:B------:R-:W-:Y:S01]  /*0c30*/  FSETP.GEU.AND P6, PT, R16, -126, PT ;  /* 0xc2fc00001000780b */ /* 0x000fe20003fce000 */
[--C-:B------:R-:W-:Y:S01]  /*0c40*/  FADD R15, R15, -R9.reuse ;  /* 0x800000090f0f7221 */ /* 0x100fe20000000000 */
[----:B----4-:R-:W-:Y:S01]  /*0c50*/  FMNMX R13, R9, R10, !PT ;  /* 0x0000000a090d7209 */ /* 0x010fe20007800000 */
[----:B------:R-:W-:Y:S02]  /*0c60*/  FADD R18, R18, -R9 ;  /* 0x8000000912127221 */ /* 0x000fe40000000000 */
[----:B------:R-:W-:Y:S02]  /*0c70*/  FMUL R15, R15, 1.4426950216293334961 ;  /* 0x3fb8aa3b0f0f7820 */ /* 0x000fe40000400000 */
[--C-:B------:R-:W-:Y:S01]  /*0c80*/  FADD R9, R9, -R13.reuse ;  /* 0x8000000d09097221 */ /* 0x100fe20000000000 */
[----:B------:R-:W-:Y:S01]  /*0c90*/  FMUL R18, R18, 1.4426950216293334961 ;  /* 0x3fb8aa3b12127820 */ /* 0x000fe20000400000 */
[----:B------:R-:W-:Y:S01]  /*0ca0*/  FADD R19, R10, -R13 ;  /* 0x8000000d0a137221 */ /* 0x000fe20000000000 */
[----:B------:R-:W-:Y:S01]  /*0cb0*/  FSETP.GEU.AND P2, PT, R15, -126, PT ;  /* 0xc2fc00000f00780b */ /* 0x000fe20003f4e000 */
[----:B------:R-:W-:Y:S01]  /*0cc0*/  @!P1 FMUL R14, R14, 0.5 ;  /* 0x3f0000000e0e9820 */ /* 0x000fe20000400000 */
[----:B------:R-:W-:Y:S01]  /*0cd0*/  FMUL R17, R9, 1.4426950216293334961 ;  /* 0x3fb8aa3b09117820 */ /* 0x000fe20000400000 */
[----:B------:R-:W-:Y:S01]  /*0ce0*/  @!P6 FMUL R16, R16, 0.5 ;  /* 0x3f0000001010e820 */ /* 0x000fe20000400000 */
[----:B-----5:R-:W-:Y:S01]  /*0cf0*/  FMNMX R9, R13, R8, !PT ;  /* 0x000000080d097209 */ /* 0x020fe20007800000 */
[----:B------:R-:W-:Y:S01]  /*0d00*/  FMUL R19, R19, 1.4426950216293334961 ;  /* 0x3fb8aa3b13137820 */ /* 0x000fe20000400000 */
[----:B------:R-:W-:Y:S01]  /*0d10*/  FSETP.GEU.AND P3, PT, R18, -126, PT ;  /* 0xc2fc00001200780b */ /* 0x000fe20003f6e000 */
[----:B------:R-:W0:Y:S01]  /*0d20*/  MUFU.EX2 R12, R16 ;  /* 0x00000010000c7308 */ /* 0x000e220000000800 */
[----:B------:R-:W-:Y:S01]  /*0d30*/  FSETP.GEU.AND P4, PT, R17, -126, PT ;  /* 0xc2fc00001100780b */ /* 0x000fe20003f8e000 */
[--C-:B------:R-:W-:Y:S01]  /*0d40*/  FADD R13, R13, -R9.reuse ;  /* 0x800000090d0d7221 */ /* 0x100fe20000000000 */
[----:B------:R-:W-:Y:S01]  /*0d50*/  FADD R8, R8, -R9 ;  /* 0x8000000908087221 */ /* 0x000fe20000000000 */
[----:B------:R-:W-:-:S02]  /*0d60*/  FSETP.GEU.AND P5, PT, R19, -126, PT ;  /* 0xc2fc00001300780b */ /* 0x000fc40003fae000 */
[----:B------:R-:W-:Y:S01]  /*0d70*/  FMUL R13, R13, 1.4426950216293334961 ;  /* 0x3fb8aa3b0d0d7820 */ /* 0x000fe20000400000 */
[----:B------:R-:W-:Y:S01]  /*0d80*/  FMUL R21, R8, 1.4426950216293334961 ;  /* 0x3fb8aa3b08157820 */ /* 0x000fe20000400000 */
[----:B------:R-:W1:Y:S01]  /*0d90*/  MUFU.EX2 R14, R14 ;  /* 0x0000000e000e7308 */ /* 0x000e620000000800 */
[----:B------:R-:W-:-:S03]  /*0da0*/  @!P2 FMUL R15, R15, 0.5 ;  /* 0x3f0000000f0fa820 */ /* 0x000fc60000400000 */
[----:B------:R-:W-:Y:S02]  /*0db0*/  @!P3 FMUL R18, R18, 0.5 ;  /* 0x3f0000001212b820 */ /* 0x000fe40000400000 */
[----:B------:R-:W-:Y:S02]  /*0dc0*/  @!P4 FMUL R17, R17, 0.5 ;  /* 0x3f0000001111c820 */ /* 0x000fe40000400000 */
[----:B------:R-:W2:Y:S01]  /*0dd0*/  MUFU.EX2 R10, R15 ;  /* 0x0000000f000a7308 */ /* 0x000ea20000000800 */
[----:B0-----:R-:W-:Y:S01]  /*0de0*/  @!P6 FMUL R12, R12, R12 ;  /* 0x0000000c0c0ce220 */ /* 0x001fe20000400000 */
[----:B------:R-:W-:Y:S01]  /*0df0*/  FSETP.GEU.AND P6, PT, R13, -126, PT ;  /* 0xc2fc00000d00780b */ /* 0x000fe20003fce000 */
[----:B------:R-:W-:-:S05]  /*0e00*/  @!P5 FMUL R19, R19, 0.5 ;  /* 0x3f0000001313d820 */ /* 0x000fca0000400000 */
[----:B------:R-:W0:Y:S01]  /*0e10*/  MUFU.EX2 R18, R18 ;  /* 0x0000001200127308 */ /* 0x000e220000000800 */
[----:B-1----:R-:W-:Y:S01]  /*0e20*/  @!P1 FMUL R14, R14, R14 ;  /* 0x0000000e0e0e9220 */ /* 0x002fe20000400000 */
[----:B------:R-:W-:-:S03]  /*0e30*/  FSETP.GEU.AND P1, PT, R21, -126, PT ;  /* 0xc2fc00001500780b */ /* 0x000fc60003f2e000 */
[----:B------:R-:W-:Y:S02]  /*0e40*/  FFMA R11, R11, R12, R14 ;  /* 0x0000000c0b0b7223 */ /* 0x000fe4000000000e */
[----:B------:R-:W-:Y:S01]  /*0e50*/  @!P6 FMUL R13, R13, 0.5 ;  /* 0x3f0000000d0de820 */ /* 0x000fe20000400000 */
[----:B------:R-:W1:Y:S01]  /*0e60*/  MUFU.EX2 R8, R17 ;  /* 0x0000001100087308 */ /* 0x000e620000000800 */
[----:B--2---:R-:W-:-:S06]  /*0e70*/  @!P2 FMUL R10, R10, R10 ;  /* 0x0000000a0a0aa220 */ /* 0x004fcc0000400000 */
[----:B------:R-:W-:Y:S01]  /*0e80*/  @!P1 FMUL R21, R21, 0.5 ;  /* 0x3f00000015159820 */ /* 0x000fe20000400000 */
[----:B------:R-:W2:Y:S01]  /*0e90*/  MUFU.EX2 R16, R19 ;  /* 0x0000001300107308 */ /* 0x000ea20000000800 */
[----:B0-----:R-:W-:-:S04]  /*0ea0*/  @!P3 FMUL R18, R18, R18 ;  /* 0x000000121212b220 */ /* 0x001fc80000400000 */
[----:B------:R-:W-:-:S03]  /*0eb0*/  FFMA R11, R11, R10, R18 ;  /* 0x0000000a0b0b7223 */ /* 0x000fc60000000012 */
[----:B------:R-:W0:Y:S01]  /*0ec0*/  MUFU.EX2 R20, R13 ;  /* 0x0000000d00147308 */ /* 0x000e220000000800 */
[----:B-1----:R-:W-:-:S07]  /*0ed0*/  @!P4 FMUL R8, R8, R8 ;  /* 0x000000080808c220 */ /* 0x002fce0000400000 */
[----:B------:R-:W1:Y:S01]  /*0ee0*/  MUFU.EX2 R22, R21 ;  /* 0x0000001500167308 */ /* 0x000e620000000800 */
[----:B--2---:R-:W-:-:S04]  /*0ef0*/  @!P5 FMUL R16, R16, R16 ;  /* 0x000000101010d220 */ /* 0x004fc80000400000 */
[----:B------:R-:W-:Y:S01]  /*0f00*/  FFMA R11, R11, R8, R16 ;  /* 0x000000080b0b7223 */ /* 0x000fe20000000010 */
[----:B0-----:R-:W-:Y:S01]  /*0f10*/  @!P6 FMUL R20, R20, R20 ;  /* 0x000000141414e220 */ /* 0x001fe20000400000 */
[----:B-1----:R-:W-:-:S04]  /*0f20*/  @!P1 FMUL R22, R22, R22 ;  /* 0x0000001616169220 */ /* 0x002fc80000400000 */
[----:B------:R-:W-:-:S07]  /*0f30*/  FFMA R11, R11, R20, R22 ;  /* 0x000000140b0b7223 */ /* 0x000fce0000000016 */
.L_x_6:
[----:B------:R-:W-:Y:S05]  /*0f40*/  BSYNC.RECONVERGENT B1 ;  /* 0x0000000000017941 */ /* 0x000fea0003800200 */
.L_x_5:
[----:B------:R-:W-:Y:S05]  /*0f50*/  @!P0 BRA `(.L_x_1) ;  /* 0x0000000000e08947 */ /* 0x000fea0003800000 */
[----:B------:R-:W-:Y:S01]  /*0f60*/  ISETP.NE.AND P1, PT, R5, 0x1, PT ;  /* 0x000000010500780c */ /* 0x000fe20003f25270 */
[----:B------:R-:W-:Y:S01]  /*0f70*/  BSSY.RECONVERGENT B1, `(.L_x_7) ;  /* 0x0000024000017945 */ /* 0x000fe20003800200 */
[----:B------:R-:W-:-:S11]  /*0f80*/  LOP3.LUT P0, RZ, R0, 0x200, RZ, 0xc0, !PT ;  /* 0x0000020000ff7812 */ /* 0x000fd6000780c0ff */
[----:B------:R-:W-:Y:S05]  /*0f90*/  @!P1 BRA `(.L_x_8) ;  /* 0x0000000000849947 */ /* 0x000fea0003800000 */
[----:B------:R-:W-:-:S05]  /*0fa0*/  IMAD.WIDE.U32 R12, R6, 0x4, R2 ;  /* 0x00000004060c7825 */ /* 0x000fca00078e0002 */
[----:B------:R-:W2:Y:S04]  /*0fb0*/  LDG.E.CONSTANT R0, desc[UR10][R12.64] ;  /* 0x0000000a0c007981 */ /* 0x000ea8000c1e9900 */
[----:B------:R-:W3:Y:S01]  /*0fc0*/  LDG.E.CONSTANT R10, desc[UR10][R12.64+0x800] ;  /* 0x0008000a0c0a7981 */ /* 0x000ee2000c1e9900 */
[----:B------:R-:W-:Y:S02]  /*0fd0*/  IADD3 R6, PT, PT, R6, 0x400, RZ ;  /* 0x0000040006067810 */ /* 0x000fe40007ffe0ff */
[----:B--2---:R-:W-:-:S04]  /*0fe0*/  FMNMX R5, R9, R0, !PT ;  /* 0x0000000009057209 */ /* 0x004fc80007800000 */
[----:B---3--:R-:W-:Y:S01]  /*0ff0*/  FMNMX R14, R5, R10, !PT ;  /* 0x0000000a050e7209 */ /* 0x008fe20007800000 */
[--C-:B------:R-:W-:Y:S01]  /*1000*/  FADD R9, R9, -R5.reuse ;  /* 0x8000000509097221 */ /* 0x100fe20000000000 */
[----:B------:R-:W-:-:S03]  /*1010*/  FADD R0, R0, -R5 ;  /* 0x8000000500007221 */ /* 0x000fc60000000000 */
[----:B------:R-:W-:Y:S01]  /*1020*/  FMUL R9, R9, 1.4426950216293334961 ;  /* 0x3fb8aa3b09097820 */ /* 0x000fe20000400000 */
[----:B------:R-:W-:Y:S01]  /*1030*/  FMUL R8, R0, 1.4426950216293334961 ;  /* 0x3fb8aa3b00087820 */ /* 0x000fe20000400000 */
[--C-:B------:R-:W-:Y:S01]  /*1040*/  FADD R5, R5, -R14.reuse ;  /* 0x8000000e05057221 */ /* 0x100fe20000000000 */
[----:B------:R-:W-:Y:S02]  /*1050*/  FADD R10, R10, -R14 ;  /* 0x8000000e0a0a7221 */ /* 0x000fe40000000000 */
[----:B------:R-:W-:Y:S01]  /*1060*/  FSETP.GEU.AND P1, PT, R9, -126, PT ;  /* 0xc2fc00000900780b */ /* 0x000fe20003f2e000 */
[----:B------:R-:W-:Y:S01]  /*1070*/  FMUL R5, R5, 1.4426950216293334961 ;  /* 0x3fb8aa3b05057820 */ /* 0x000fe20000400000 */
[----:B------:R-:W-:Y:S01]  /*1080*/  FMUL R13, R10, 1.4426950216293334961 ;  /* 0x3fb8aa3b0a0d7820 */ /* 0x000fe20000400000 */
[----:B------:R-:W-:-:S03]  /*1090*/  FSETP.GEU.AND P2, PT, R8, -126, PT ;  /* 0xc2fc00000800780b */ /* 0x000fc60003f4e000 */
[----:B------:R-:W-:Y:S02]  /*10a0*/  FSETP.GEU.AND P3, PT, R5, -126, PT ;  /* 0xc2fc00000500780b */ /* 0x000fe40003f6e000 */
[----:B------:R-:W-:-:S05]  /*10b0*/  FSETP.GEU.AND P4, PT, R13, -126, PT ;  /* 0xc2fc00000d00780b */ /* 0x000fca0003f8e000 */
[----:B------:R-:W-:-:S03]  /*10c0*/  @!P1 FMUL R9, R9, 0.5 ;  /* 0x3f00000009099820 */ /* 0x000fc60000400000 */
[----:B------:R-:W-:Y:S01]  /*10d0*/  @!P2 FMUL R8, R8, 0.5 ;  /* 0x3f0000000808a820 */ /* 0x000fe20000400000 */
[----:B------:R0:W1:Y:S02]  /*10e0*/  MUFU.EX2 R0, R9 ;  /* 0x0000000900007308 */ /* 0x0000640000000800 */
[----:B------:R-:W-:Y:S02]  /*10f0*/  @!P3 FMUL R5, R5, 0.5 ;  /* 0x3f0000000505b820 */ /* 0x000fe40000400000 */
[----:B------:R-:W-:-:S04]  /*1100*/  @!P4 FMUL R13, R13, 0.5 ;  /* 0x3f0000000d0dc820 */ /* 0x000fc80000400000 */
[----:B------:R-:W2:Y:S01]  /*1110*/  MUFU.EX2 R10, R8 ;  /* 0x00000008000a7308 */ /* 0x000ea20000000800 */
[----:B0-----:R-:W-:-:S07]  /*1120*/  IMAD.MOV.U32 R9, RZ, RZ, R14 ;  /* 0x000000ffff097224 */ /* 0x001fce00078e000e */
        /* <DEDUP_REMOVED lines=8> */
.L_x_8:
[----:B------:R-:W-:Y:S05]  /*11b0*/  BSYNC.RECONVERGENT B1 ;  /* 0x0000000000017941 */ /* 0x000fea0003800200 */
.L_x_7:
[----:B------:R-:W-:Y:S05]  /*11c0*/  @P0 BRA `(.L_x_1) ;  /* 0x0000000000440947 */ /* 0x000fea0003800000 */
[----:B------:R-:W-:-:S06]  /*11d0*/  IMAD.WIDE.U32 R2, R6, 0x4, R2 ;  /* 0x0000000406027825 */ /* 0x000fcc00078e0002 */
[----:B------:R-:W2:Y:S02]  /*11e0*/  LDG.E.CONSTANT R2, desc[UR10][R2.64] ;  /* 0x0000000a02027981 */ /* 0x000ea4000c1e9900 */
[----:B--2---:R-:W-:-:S05]  /*11f0*/  FMNMX R0, R9, R2, !PT ;  /* 0x0000000209007209 */ /* 0x004fca0007800000 */
[--C-:B------:R-:W-:Y:S01]  /*1200*/  FADD R5, R9, -R0.reuse ;  /* 0x8000000009057221 */ /* 0x100fe20000000000 */
[----:B------:R-:W-:Y:S01]  /*1210*/  FADD R6, R2, -R0 ;  /* 0x8000000002067221 */ /* 0x000fe20000000000 */
[----:B------:R-:W-:Y:S02]  /*1220*/  MOV R9, R0 ;  /* 0x0000000000097202 */ /* 0x000fe40000000f00 */
[----:B------:R-:W-:Y:S01]  /*1230*/  FMUL R5, R5, 1.4426950216293334961 ;  /* 0x3fb8aa3b05057820 */ /* 0x000fe20000400000 */
[----:B------:R-:W-:-:S04]  /*1240*/  FMUL R8, R6, 1.4426950216293334961 ;  /* 0x3fb8aa3b06087820 */ /* 0x000fc80000400000 */
[----:B------:R-:W-:Y:S02]  /*1250*/  FSETP.GEU.AND P0, PT, R5, -126, PT ;  /* 0xc2fc00000500780b */ /* 0x000fe40003f0e000 */
[----:B------:R-:W-:-:S11]  /*1260*/  FSETP.GEU.AND P1, PT, R8, -126, PT ;  /* 0xc2fc00000800780b */ /* 0x000fd60003f2e000 */
[----:B------:R-:W-:Y:S02]  /*1270*/  @!P0 FMUL R5, R5, 0.5 ;  /* 0x3f00000005058820 */ /* 0x000fe40000400000 */
[----:B------:R-:W-:Y:S02]  /*1280*/  @!P1 FMUL R8, R8, 0.5 ;  /* 0x3f00000008089820 */ /* 0x000fe40000400000 */
[----:B------:R-:W0:Y:S08]  /*1290*/  MUFU.EX2 R6, R5 ;  /* 0x0000000500067308 */ /* 0x000e300000000800 */
[----:B------:R-:W1:Y:S01]  /*12a0*/  MUFU.EX2 R2, R8 ;  /* 0x0000000800027308 */ /* 0x000e620000000800 */
[----:B0-----:R-:W-:Y:S01]  /*12b0*/  @!P0 FMUL R6, R6, R6 ;  /* 0x0000000606068220 */ /* 0x001fe20000400000 */
[----:B-1----:R-:W-:-:S04]  /*12c0*/  @!P1 FMUL R2, R2, R2 ;  /* 0x0000000202029220 */ /* 0x002fc80000400000 */
[----:B------:R-:W-:-:S07]  /*12d0*/  FFMA R11, R11, R6, R2 ;  /* 0x000000060b0b7223 */ /* 0x000fce0000000002 */
.L_x_1:
[----:B------:R-:W-:Y:S05]  /*12e0*/  BSYNC.RECONVERGENT B0 ;  /* 0x0000000000007941 */ /* 0x000fea0003800200 */
.L_x_0:
[----:B------:R-:W0:Y:S01]  /*12f0*/  S2UR UR7, SR_CgaCtaId ;  /* 0x00000000000779c3 */ /* 0x000e220000008800 */
[----:B------:R-:W-:Y:S01]  /*1300*/  UMOV UR4, 0x400 ;  /* 0x0000040000047882 */ /* 0x000fe20000000000 */
[----:B------:R-:W-:Y:S01]  /*1310*/  ISETP.GT.U32.AND P0, PT, R4, 0xff, PT ;  /* 0x000000ff0400780c */ /* 0x000fe20003f04070 */
[----:B------:R-:W-:Y:S01]  /*1320*/  UIADD3 UR5, UPT, UPT, UR4, 0x800, URZ ;  /* 0x0000080004057890 */ /* 0x000fe2000fffe0ff */
[----:B------:R-:W-:Y:S01]  /*1330*/  BSSY.RECONVERGENT B0, `(.L_x_9) ;  /* 0x0000034000007945 */ /* 0x000fe20003800200 */
[----:B------:R-:W-:Y:S02]  /*1340*/  UIADD3 UR6, UPT, UPT, UR4, 0x1000, URZ ;  /* 0x0000100004067890 */ /* 0x000fe4000fffe0ff */
[----:B0-----:R-:W-:Y:S02]  /*1350*/  ULEA UR4, UR7, UR4, 0x18 ;  /* 0x0000000407047291 */ /* 0x001fe4000f8ec0ff */
[----:B------:R-:W-:Y:S02]  /*1360*/  ULEA UR5, UR7, UR5, 0x18 ;  /* 0x0000000507057291 */ /* 0x000fe4000f8ec0ff */
[----:B------:R-:W-:-:S02]  /*1370*/  ULEA UR6, UR7, UR6, 0x18 ;  /* 0x0000000607067291 */ /* 0x000fc4000f8ec0ff */
[C---:B------:R-:W-:Y:S02]  /*1380*/  LEA R0, R4.reuse, UR4, 0x2 ;  /* 0x0000000404007c11 */ /* 0x040fe4000f8e10ff */
[C---:B------:R-:W-:Y:S02]  /*1390*/  LEA R2, R4.reuse, UR5, 0x2 ;  /* 0x0000000504027c11 */ /* 0x040fe4000f8e10ff */
[----:B------:R-:W-:Y:S01]  /*13a0*/  LEA R6, R4, UR6, 0x2 ;  /* 0x0000000604067c11 */ /* 0x000fe2000f8e10ff */
[----:B------:R0:W-:Y:S04]  /*13b0*/  STS [R0], R9 ;  /* 0x0000000900007388 */ /* 0x0001e80000000800 */
[----:B------:R0:W-:Y:S04]  /*13c0*/  STS [R2], R11 ;  /* 0x0000000b02007388 */ /* 0x0001e80000000800 */
[----:B------:R0:W-:Y:S01]  /*13d0*/  STS [R6], R7 ;  /* 0x0000000706007388 */ /* 0x0001e20000000800 */
[----:B------:R-:W-:Y:S06]  /*13e0*/  BAR.SYNC.DEFER_BLOCKING 0x0 ;  /* 0x0000000000007b1d */ /* 0x000fec0000010000 */
[----:B------:R-:W-:Y:S05]  /*13f0*/  @P0 BRA `(.L_x_10) ;  /* 0x00000000009c0947 */ /* 0x000fea0003800000 */
[----:B------:R-:W-:Y:S04]  /*1400*/  LDS R8, [R6] ;  /* 0x0000000006087984 */ /* 0x000fe80000000800 */
[----:B0-----:R-:W0:Y:S02]  /*1410*/  LDS R9, [R6+0x400] ;  /* 0x0004000006097984 */ /* 0x001e240000000800 */
[----:B0-----:R-:W-:-:S13]  /*1420*/  LOP3.LUT P0, RZ, R8, R9, RZ, 0xfc, !PT ;  /* 0x0000000908ff7212 */ /* 0x001fda000780fcff */
[----:B------:R-:W-:Y:S05]  /*1430*/  @!P0 BRA `(.L_x_10) ;  /* 0x00000000008c8947 */ /* 0x000fea0003800000 */
[----:B------:R-:W-:-:S04]  /*1440*/  ISETP.NE.AND P0, PT, R9, 0x1, PT ;  /* 0x000000010900780c */ /* 0x000fc80003f05270 */
[----:B------:R-:W-:-:S13]  /*1450*/  ISETP.NE.OR P0, PT, R8, RZ, P0 ;  /* 0x000000ff0800720c */ /* 0x000fda0000705670 */
[----:B------:R-:W0:Y:S01]  /*1460*/  @!P0 LDS R3, [R0+0x400] ;  /* 0x0004000000038984 */ /* 0x000e220000000800 */
[----:B------:R-:W-:-:S03]  /*1470*/  @!P0 MOV R7, 0x1 ;  /* 0x0000000100078802 */ /* 0x000fc60000000f00 */
[----:B0-----:R-:W-:Y:S04]  /*1480*/  @!P0 STS [R0], R3 ;  /* 0x0000000300008388 */ /* 0x001fe80000000800 */
[----:B------:R-:W0:Y:S04]  /*1490*/  @!P0 LDS R5, [R2+0x400] ;  /* 0x0004000002058984 */ /* 0x000e280000000800 */
[----:B0-----:R1:W-:Y:S04]  /*14a0*/  @!P0 STS [R2], R5 ;  /* 0x0000000502008388 */ /* 0x0013e80000000800 */
[----:B------:R1:W-:Y:S01]  /*14b0*/  @!P0 STS [R6], R7 ;  /* 0x0000000706008388 */ /* 0x0003e20000000800 */
[----:B------:R-:W-:Y:S05]  /*14c0*/  @!P0 BRA `(.L_x_10) ;  /* 0x0000000000688947 */ /* 0x000fea0003800000 */
[----:B------:R-:W-:Y:S02]  /*14d0*/  ISETP.NE.AND P0, PT, R9, RZ, PT ;  /* 0x000000ff0900720c */ /* 0x000fe40003f05270 */
[----:B------:R-:W-:-:S13]  /*14e0*/  ISETP.EQ.AND P1, PT, R8, 0x1, PT ;  /* 0x000000010800780c */ /* 0x000fda0003f22270 */
[----:B------:R-:W-:Y:S05]  /*14f0*/  @!P0 BRA P1, `(.L_x_10) ;  /* 0x00000000005c8947 */ /* 0x000fea0000800000 */
[----:B------:R-:W-:Y:S04]  /*1500*/  LDS R3, [R0] ;  /* 0x0000000000037984 */ /* 0x000fe80000000800 */
[----:B------:R-:W0:Y:S04]  /*1510*/  LDS R8, [R0+0x400] ;  /* 0x0004000000087984 */ /* 0x000e280000000800 */
[----:B-1----:R-:W1:Y:S01]  /*1520*/  LDS R5, [R2+0x400] ;  /* 0x0004000002057984 */ /* 0x002e620000000800 */
[----:B0-----:R-:W-:-:S05]  /*1530*/  FMNMX R7, R3, R8, !PT ;  /* 0x0000000803077209 */ /* 0x001fca0007800000 */
[--C-:B------:R-:W-:Y:S01]  /*1540*/  FADD R8, R8, -R7.reuse ;  /* 0x8000000708087221 */ /* 0x100fe20000000000 */
[----:B------:R-:W-:-:S03]  /*1550*/  FADD R3, R3, -R7 ;  /* 0x8000000703037221 */ /* 0x000fc60000000000 */
[----:B------:R-:W-:Y:S01]  /*1560*/  FMUL R9, R8, 1.4426950216293334961 ;  /* 0x3fb8aa3b08097820 */ /* 0x000fe20000400000 */
[----:B------:R-:W-:Y:S02]  /*1570*/  FMUL R8, R3, 1.4426950216293334961 ;  /* 0x3fb8aa3b03087820 */ /* 0x000fe40000400000 */
[----:B------:R-:W0:Y:S02]  /*1580*/  LDS R3, [R2] ;  /* 0x0000000002037984 */ /* 0x000e240000000800 */
[C---:B------:R-:W-:Y:S02]  /*1590*/  FSETP.GEU.AND P1, PT, R9.reuse, -126, PT ;  /* 0xc2fc00000900780b */ /* 0x040fe40003f2e000 */
[----:B------:R-:W-:Y:S01]  /*15a0*/  FSETP.GEU.AND P0, PT, R8, -126, PT ;  /* 0xc2fc00000800780b */ /* 0x000fe20003f0e000 */
[----:B------:R2:W-:Y:S10]  /*15b0*/  STS [R0], R7 ;  /* 0x0000000700007388 */ /* 0x0005f40000000800 */
[----:B------:R-:W-:-:S02]  /*15c0*/  @!P1 FMUL R9, R9, 0.5 ;  /* 0x3f00000009099820 */ /* 0x000fc40000400000 */
[----:B------:R-:W-:Y:S02]  /*15d0*/  @!P0 FMUL R8, R8, 0.5 ;  /* 0x3f00000008088820 */ /* 0x000fe40000400000 */
[----:B------:R-:W3:Y:S08]  /*15e0*/  MUFU.EX2 R12, R9 ;  /* 0x00000009000c7308 */ /* 0x000ef00000000800 */
[----:B------:R-:W4:Y:S01]  /*15f0*/  MUFU.EX2 R10, R8 ;  /* 0x00000008000a7308 */ /* 0x000f220000000800 */
[----:B---3--:R-:W-:-:S04]  /*1600*/  @!P1 FMUL R12, R12, R12 ;  /* 0x0000000c0c0c9220 */ /* 0x008fc80000400000 */
[----:B-1----:R-:W-:Y:S01]  /*1610*/  FMUL R12, R5, R12 ;  /* 0x0000000c050c7220 */ /* 0x002fe20000400000 */
[----:B------:R-:W-:Y:S02]  /*1620*/  HFMA2 R5, -RZ, RZ, 0, 5.9604644775390625e-08 ;  /* 0x00000001ff057431 */ /* 0x000fe400000001ff */
[----:B----4-:R-:W-:-:S04]  /*1630*/  @!P0 FMUL R10, R10, R10 ;  /* 0x0000000a0a0a8220 */ /* 0x010fc80000400000 */
[----:B0-----:R-:W-:-:S05]  /*1640*/  FFMA R3, R3, R10, R12 ;  /* 0x0000000a03037223 */ /* 0x001fca000000000c */
[----:B------:R2:W-:Y:S04]  /*1650*/  STS [R2], R3 ;  /* 0x0000000302007388 */ /* 0x0005e80000000800 */
[----:B------:R2:W-:Y:S02]  /*1660*/  STS [R6], R5 ;  /* 0x0000000506007388 */ /* 0x0005e40000000800 */
.L_x_10:
[----:B------:R-:W-:Y:S05]  /*1670*/  BSYNC.RECONVERGENT B0 ;  /* 0x0000000000007941 */ /* 0x000fea0003800200 */
.L_x_9:
[----:B------:R-:W-:Y:S01]  /*1680*/  BAR.SYNC.DEFER_BLOCKING 0x0 ;  /* 0x0000000000007b1d */ /* 0x000fe20000010000 */
[----:B------:R-:W-:-:S05]  /*1690*/  ISETP.GT.U32.AND P0, PT, R4, 0x7f, PT ;  /* 0x0000007f0400780c */ /* 0x000fca0003f04070 */
[----:B------:R-:W-:Y:S08]  /*16a0*/  BSSY.RECONVERGENT B0, `(.L_x_11) ;  /* 0x000002a000007945 */ /* 0x000ff00003800200 */
[----:B------:R-:W-:Y:S05]  /*16b0*/  @P0 BRA `(.L_x_12) ;  /* 0x0000000000a00947 */ /* 0x000fea0003800000 */
[----:B--2---:R-:W-:Y:S04]  /*16c0*/  LDS R3, [R6] ;  /* 0x0000000006037984 */ /* 0x004fe80000000800 */
[----:B------:R-:W2:Y:S02]  /*16d0*/  LDS R8, [R6+0x200] ;  /* 0x0002000006087984 */ /* 0x000ea40000000800 */
[----:B--2---:R-:W-:-:S13]  /*16e0*/  LOP3.LUT P0, RZ, R3, R8, RZ, 0xfc, !PT ;  /* 0x0000000803ff7212 */ /* 0x004fda000780fcff */
[----:B------:R-:W-:Y:S05]  /*16f0*/  @!P0 BRA `(.L_x_12) ;  /* 0x0000000000908947 */ /* 0x000fea0003800000 */
[----:B------:R-:W-:Y:S02]  /*1700*/  ISETP.NE.AND P0, PT, R8, 0x1, PT ;  /* 0x000000010800780c */ /* 0x000fe40003f05270 */
[----:B------:R-:W-:-:S13]  /*1710*/  ISETP.EQ.AND P1, PT, R3, RZ, PT ;  /* 0x000000ff0300720c */ /* 0x000fda0003f22270 */
[----:B------:R-:W-:Y:S05]  /*1720*/  @!P0 BRA P1, `(.L_x_13) ;  /* 0x00000000006c8947 */ /* 0x000fea0000800000 */
        /* <DEDUP_REMOVED lines=17> */
[----:B------:R-:W2:Y:S08]  /*1840*/  MUFU.EX2 R12, R9 ;  /* 0x00000009000c7308 */ /* 0x000eb00000000800 */
[----:B------:R-:W4:Y:S01]  /*1850*/  MUFU.EX2 R10, R8 ;  /* 0x00000008000a7308 */ /* 0x000f220000000800 */
[----:B--2---:R-:W-:-:S04]  /*1860*/  @!P1 FMUL R12, R12, R12 ;  /* 0x0000000c0c0c9220 */ /* 0x004fc80000400000 */
[----:B-1----:R-:W-:Y:S01]  /*1870*/  FMUL R12, R5, R12 ;  /* 0x0000000c050c7220 */ /* 0x002fe20000400000 */
[----:B------:R-:W-:Y:S01]  /*1880*/  MOV R5, 0x1 ;  /* 0x0000000100057802 */ /* 0x000fe20000000f00 */
[----:B----4-:R-:W-:-:S04]  /*1890*/  @!P0 FMUL R10, R10, R10 ;  /* 0x0000000a0a0a8220 */ /* 0x010fc80000400000 */
[----:B0-----:R-:W-:-:S05]  /*18a0*/  FFMA R3, R3, R10, R12 ;  /* 0x0000000a03037223 */ /* 0x001fca000000000c */
[----:B------:R3:W-:Y:S04]  /*18b0*/  STS [R2], R3 ;  /* 0x0000000302007388 */ /* 0x0007e80000000800 */
[----:B------:R3:W-:Y:S01]  /*18c0*/  STS [R6], R5 ;  /* 0x0000000506007388 */ /* 0x0007e20000000800 */
[----:B------:R-:W-:Y:S05]  /*18d0*/  BRA `(.L_x_12) ;  /* 0x0000000000187947 */ /* 0x000fea0003800000 */
.L_x_13:
[----:B------:R-:W2:Y:S01]  /*18e0*/  LDS R3, [R0+0x200] ;  /* 0x0002000000037984 */ /* 0x000ea20000000800 */
[----:B01----:R-:W-:-:S03]  /*18f0*/  HFMA2 R7, -RZ, RZ, 0, 5.9604644775390625e-08 ;  /* 0x00000001ff077431 */ /* 0x003fc600000001ff */
[----:B--2---:R-:W-:Y:S04]  /*1900*/  STS [R0], R3 ;  /* 0x0000000300007388 */ /* 0x004fe80000000800 */
[----:B------:R-:W0:Y:S04]  /*1910*/  LDS R5, [R2+0x200] ;  /* 0x0002000002057984 */ /* 0x000e280000000800 */
[----:B0-----:R4:W-:Y:S04]  /*1920*/  STS [R2], R5 ;  /* 0x0000000502007388 */ /* 0x0019e80000000800 */
[----:B------:R4:W-:Y:S02]  /*1930*/  STS [R6], R7 ;  /* 0x0000000706007388 */ /* 0x0009e40000000800 */
.L_x_12:
[----:B------:R-:W-:Y:S05]  /*1940*/  BSYNC.RECONVERGENT B0 ;  /* 0x0000000000007941 */ /* 0x000fea0003800200 */
.L_x_11:
[----:B------:R-:W-:Y:S01]  /*1950*/  BAR.SYNC.DEFER_BLOCKING 0x0 ;  /* 0x0000000000007b1d */ /* 0x000fe20000010000 */
[----:B------:R-:W-:-:S05]  /*1960*/  ISETP.GT.U32.AND P0, PT, R4, 0x3f, PT ;  /* 0x0000003f0400780c */ /* 0x000fca0003f04070 */
[----:B------:R-:W-:Y:S08]  /*1970*/  BSSY.RECONVERGENT B0, `(.L_x_14) ;  /* 0x000002a000007945 */ /* 0x000ff00003800200 */
[----:B------:R-:W-:Y:S05]  /*1980*/  @P0 BRA `(.L_x_15) ;  /* 0x0000000000a00947 */ /* 0x000fea0003800000 */
[----:B--23--:R-:W-:Y:S04]  /*1990*/  LDS R3, [R6] ;  /* 0x0000000006037984 */ /* 0x00cfe80000000800 */
        /* <DEDUP_REMOVED lines=11> */
[----:B-1--4-:R-:W1:Y:S01]  /*1a50*/  LDS R5, [R2+0x100] ;  /* 0x0001000002057984 */ /* 0x012e620000000800 */
        /* <DEDUP_REMOVED lines=15> */
[----:B------:R-:W-:Y:S02]  /*1b50*/  IMAD.MOV.U32 R5, RZ, RZ, 0x1 ;  /* 0x00000001ff057424 */ /* 0x000fe400078e00ff */
[----:B----4-:R-:W-:-:S04]  /*1b60*/  @!P0 FMUL R10, R10, R10 ;  /* 0x0000000a0a0a8220 */ /* 0x010fc80000400000 */
[----:B0-----:R-:W-:-:S05]  /*1b70*/  FFMA R3, R3, R10, R12 ;  /* 0x0000000a03037223 */ /* 0x001fca000000000c */
[----:B------:R2:W-:Y:S04]  /*1b80*/  STS [R2], R3 ;  /* 0x0000000302007388 */ /* 0x0005e80000000800 */
[----:B------:R2:W-:Y:S01]  /*1b90*/  STS [R6], R5 ;  /* 0x0000000506007388 */ /* 0x0005e20000000800 */
[----:B------:R-:W-:Y:S05]  /*1ba0*/  BRA `(.L_x_15) ;  /* 0x0000000000187947 */ /* 0x000fea0003800000 */
.L_x_16:
[----:B------:R-:W2:Y:S01]  /*1bb0*/  LDS R3, [R0+0x100] ;  /* 0x0001000000037984 */ /* 0x000ea20000000800 */
[----:B01--4-:R-:W-:-:S03]  /*1bc0*/  MOV R7, 0x1 ;  /* 0x0000000100077802 */ /* 0x013fc60000000f00 */
[----:B--2---:R-:W-:Y:S04]  /*1bd0*/  STS [R0], R3 ;  /* 0x0000000300007388 */ /* 0x004fe80000000800 */
[----:B------:R-:W0:Y:S04]  /*1be0*/  LDS R5, [R2+0x100] ;  /* 0x0001000002057984 */ /* 0x000e280000000800 */
[----:B0-----:R0:W-:Y:S04]  /*1bf0*/  STS [R2], R5 ;  /* 0x0000000502007388 */ /* 0x0011e80000000800 */
[----:B------:R0:W-:Y:S02]  /*1c00*/  STS [R6], R7 ;  /* 0x0000000706007388 */ /* 0x0001e40000000800 */
.L_x_15:
[----:B------:R-:W-:Y:S05]  /*1c10*/  BSYNC.RECONVERGENT B0 ;  /* 0x0000000000007941 */ /* 0x000fea0003800200 */
.L_x_14:
        /* <DEDUP_REMOVED lines=15> */
[----:B------:R-:W2:Y:S04]  /*1d10*/  LDS R8, [R0+0x80] ;  /* 0x0000800000087984 */ /* 0x000ea80000000800 */
[----:B01--4-:R-:W0:Y:S01]  /*1d20*/  LDS R5, [R2+0x80] ;  /* 0x0000800002057984 */ /* 0x013e220000000800 */
[----:B--2---:R-:W-:-:S05]  /*1d30*/  FMNMX R7, R3, R8, !PT ;  /* 0x0000000803077209 */ /* 0x004fca0007800000 */
[--C-:B------:R-:W-:Y:S01]  /*1d40*/  FADD R8, R8, -R7.reuse ;  /* 0x8000000708087221 */ /* 0x100fe20000000000 */
[----:B------:R-:W-:-:S03]  /*1d50*/  FADD R3, R3, -R7 ;  /* 0x8000000703037221 */ /* 0x000fc60000000000 */
[----:B------:R-:W-:Y:S01]  /*1d60*/  FMUL R9, R8, 1.4426950216293334961 ;  /* 0x3fb8aa3b08097820 */ /* 0x000fe20000400000 */
[----:B------:R-:W-:Y:S02]  /*1d70*/  FMUL R8, R3, 1.4426950216293334961 ;  /* 0x3fb8aa3b03087820 */ /* 0x000fe40000400000 */
[----:B------:R-:W1:Y:S02]  /*1d80*/  LDS R3, [R2] ;  /* 0x0000000002037984 */ /* 0x000e640000000800 */
        /* <DEDUP_REMOVED lines=8> */
[----:B0-----:R-:W-:Y:S01]  /*1e10*/  FMUL R12, R5, R12 ;  /* 0x0000000c050c7220 */ /* 0x001fe20000400000 */
[----:B------:R-:W-:Y:S02]  /*1e20*/  HFMA2 R5, -RZ, RZ, 0, 5.9604644775390625e-08 ;  /* 0x00000001ff057431 */ /* 0x000fe400000001ff */
[----:B----4-:R-:W-:-:S04]  /*1e30*/  @!P0 FMUL R10, R10, R10 ;  /* 0x0000000a0a0a8220 */ /* 0x010fc80000400000 */
[----:B-1----:R-:W-:-:S05]  /*1e40*/  FFMA R3, R3, R10, R12 ;  /* 0x0000000a03037223 */ /* 0x002fca000000000c */
[----:B------:R2:W-:Y:S04]  /*1e50*/  STS [R2], R3 ;  /* 0x0000000302007388 */ /* 0x0005e80000000800 */
[----:B------:R2:W-:Y:S01]  /*1e60*/  STS [R6], R5 ;  /* 0x0000000506007388 */ /* 0x0005e20000000800 */
[----:B------:R-:W-:Y:S05]  /*1e70*/  BRA `(.L_x_18) ;  /* 0x0000000000187947 */ /* 0x000fea0003800000 */
.L_x_19:
[----:B------:R-:W2:Y:S01]  /*1e80*/  LDS R3, [R0+0x80] ;  /* 0x0000800000037984 */ /* 0x000ea20000000800 */
[----:B01--4-:R-:W-:-:S03]  /*1e90*/  MOV R7, 0x1 ;  /* 0x0000000100077802 */ /* 0x013fc60000000f00 */
[----:B--2---:R-:W-:Y:S04]  /*1ea0*/  STS [R0], R3 ;  /* 0x0000000300007388 */ /* 0x004fe80000000800 */
[----:B------:R-:W0:Y:S04]  /*1eb0*/  LDS R5, [R2+0x80] ;  /* 0x0000800002057984 */ /* 0x000e280000000800 */
[----:B0-----:R0:W-:Y:S04]  /*1ec0*/  STS [R2], R5 ;  /* 0x0000000502007388 */ /* 0x0011e80000000800 */
[----:B------:R0:W-:Y:S02]  /*1ed0*/  STS [R6], R7 ;  /* 0x0000000706007388 */ /* 0x0001e40000000800 */
.L_x_18:
[----:B------:R-:W-:Y:S05]  /*1ee0*/  BSYNC.RECONVERGENT B0 ;  /* 0x0000000000007941 */ /* 0x000fea0003800200 */
.L_x_17:
        /* <DEDUP_REMOVED lines=38> */
.L_x_22:
[----:B------:R-:W2:Y:S01]  /*2150*/  LDS R3, [R0+0x40] ;  /* 0x0000400000037984 */ /* 0x000ea20000000800 */
[----:B01--4-:R-:W-:-:S03]  /*2160*/  MOV R7, 0x1 ;  /* 0x0000000100077802 */ /* 0x013fc60000000f00 */
[----:B--2---:R-:W-:Y:S04]  /*2170*/  STS [R0], R3 ;  /* 0x0000000300007388 */ /* 0x004fe80000000800 */
[----:B------:R-:W0:Y:S04]  /*2180*/  LDS R5, [R2+0x40] ;  /* 0x0000400002057984 */ /* 0x000e280000000800 */
[----:B0-----:R0:W-:Y:S04]  /*2190*/  STS [R2], R5 ;  /* 0x0000000502007388 */ /* 0x0011e80000000800 */
[----:B------:R0:W-:Y:S02]  /*21a0*/  STS [R6], R7 ;  /* 0x0000000706007388 */ /* 0x0001e40000000800 */
.L_x_21:
[----:B------:R-:W-:Y:S05]  /*21b0*/  BSYNC.RECONVERGENT B0 ;  /* 0x0000000000007941 */ /* 0x000fea0003800200 */
.L_x_20:
        /* <DEDUP_REMOVED lines=32> */
[----:B------:R-:W-:Y:S02]  /*23c0*/  IMAD.MOV.U32 R5, RZ, RZ, 0x1 ;  /* 0x00000001ff057424 */ /* 0x000fe400078e00ff */
[----:B----4-:R-:W-:-:S04]  /*23d0*/  @!P0 FMUL R10, R10, R10 ;  /* 0x0000000a0a0a8220 */ /* 0x010fc80000400000 */
[----:B-1----:R-:W-:-:S05]  /*23e0*/  FFMA R3, R3, R10, R12 ;  /* 0x0000000a03037223 */ /* 0x002fca000000000c */
[----:B------:R2:W-:Y:S04]  /*23f0*/  STS [R2], R3 ;  /* 0x0000000302007388 */ /* 0x0005e80000000800 */
[----:B------:R2:W-:Y:S01]  /*2400*/  STS [R6], R5 ;  /* 0x0000000506007388 */ /* 0x0005e20000000800 */
[----:B------:R-:W-:Y:S05]  /*2410*/  BRA `(.L_x_24) ;  /* 0x0000000000187947 */ /* 0x000fea0003800000 */
.L_x_25:
[----:B------:R-:W2:Y:S01]  /*2420*/  LDS R3, [R0+0x20] ;  /* 0x0000200000037984 */ /* 0x000ea20000000800 */
[----:B01--4-:R-:W-:-:S03]  /*2430*/  HFMA2 R7, -RZ, RZ, 0, 5.9604644775390625e-08 ;  /* 0x00000001ff077431 */ /* 0x013fc600000001ff */
[----:B--2---:R-:W-:Y:S04]  /*2440*/  STS [R0], R3 ;  /* 0x0000000300007388 */ /* 0x004fe80000000800 */
[----:B------:R-:W0:Y:S04]  /*2450*/  LDS R5, [R2+0x20] ;  /* 0x0000200002057984 */ /* 0x000e280000000800 */
[----:B0-----:R0:W-:Y:S04]  /*2460*/  STS [R2], R5 ;  /* 0x0000000502007388 */ /* 0x0011e80000000800 */
[----:B------:R0:W-:Y:S02]  /*2470*/  STS [R6], R7 ;  /* 0x0000000706007388 */ /* 0x0001e40000000800 */
.L_x_24:
[----:B------:R-:W-:Y:S05]  /*2480*/  BSYNC.RECONVERGENT B0 ;  /* 0x0000000000007941 */ /* 0x000fea0003800200 */
.L_x_23:
        /* <DEDUP_REMOVED lines=32> */
[----:B------:R-:W-:Y:S01]  /*2690*/  MOV R5, 0x1 ;  /* 0x0000000100057802 */ /* 0x000fe20000000f00 */
[----:B----4-:R-:W-:-:S04]  /*26a0*/  @!P0 FMUL R10, R10, R10 ;  /* 0x0000000a0a0a8220 */ /* 0x010fc80000400000 */
[----:B-1----:R-:W-:-:S05]  /*26b0*/  FFMA R3, R3, R10, R12 ;  /* 0x0000000a03037223 */ /* 0x002fca000000000c */
[----:B------:R2:W-:Y:S04]  /*26c0*/  STS [R2], R3 ;  /* 0x0000000302007388 */ /* 0x0005e80000000800 */
[----:B------:R2:W-:Y:S01]  /*26d0*/  STS [R6], R5 ;  /* 0x0000000506007388 */ /* 0x0005e20000000800 */
[----:B------:R-:W-:Y:S05]  /*26e0*/  BRA `(.L_x_27) ;  /* 0x0000000000187947 */ /* 0x000fea0003800000 */
.L_x_28:
[----:B------:R-:W2:Y:S01]  /*26f0*/  LDS R3, [R0+0x10] ;  /* 0x0000100000037984 */ /* 0x000ea20000000800 */
[----:B01--4-:R-:W-:-:S03]  /*2700*/  HFMA2 R7, -RZ, RZ, 0, 5.9604644775390625e-08 ;  /* 0x00000001ff077431 */ /* 0x013fc600000001ff */
[----:B--2---:R-:W-:Y:S04]  /*2710*/  STS [R0], R3 ;  /* 0x0000000300007388 */ /* 0x004fe80000000800 */
[----:B------:R-:W0:Y:S04]  /*2720*/  LDS R5, [R2+0x10] ;  /* 0x0000100002057984 */ /* 0x000e280000000800 */
[----:B0-----:R0:W-:Y:S04]  /*2730*/  STS [R2], R5 ;  /* 0x0000000502007388 */ /* 0x0011e80000000800 */
[----:B------:R0:W-:Y:S02]  /*2740*/  STS [R6], R7 ;  /* 0x0000000706007388 */ /* 0x0001e40000000800 */
.L_x_27:
[----:B------:R-:W-:Y:S05]  /*2750*/  BSYNC.RECONVERGENT B0 ;  /* 0x0000000000007941 */ /* 0x000fea0003800200 */
.L_x_26:
        /* <DEDUP_REMOVED lines=38> */
.L_x_31:
[----:B------:R-:W2:Y:S01]  /*29c0*/  LDS R3, [R0+0x8] ;  /* 0x0000080000037984 */ /* 0x000ea20000000800 */
[----:B01--4-:R-:W-:-:S03]  /*29d0*/  HFMA2 R7, -RZ, RZ, 0, 5.9604644775390625e-08 ;  /* 0x00000001ff077431 */ /* 0x013fc600000001ff */
[----:B--2---:R-:W-:Y:S04]  /*29e0*/  STS [R0], R3 ;  /* 0x0000000300007388 */ /* 0x004fe80000000800 */
[----:B------:R-:W0:Y:S04]  /*29f0*/  LDS R5, [R2+0x8] ;  /* 0x0000080002057984 */ /* 0x000e280000000800 */
[----:B0-----:R0:W-:Y:S04]  /*2a00*/  STS [R2], R5 ;  /* 0x0000000502007388 */ /* 0x0011e80000000800 */
[----:B------:R0:W-:Y:S02]  /*2a10*/  STS [R6], R7 ;  /* 0x0000000706007388 */ /* 0x0001e40000000800 */
.L_x_30:
[----:B------:R-:W-:Y:S05]  /*2a20*/  BSYNC.RECONVERGENT B0 ;  /* 0x0000000000007941 */ /* 0x000fea0003800200 */
.L_x_29:
[----:B------:R-:W-:Y:S01]  /*2a30*/  BAR.SYNC.DEFER_BLOCKING 0x0 ;  /* 0x0000000000007b1d */ /* 0x000fe20000010000 */
[----:B------:R-:W-:-:S05]  /*2a40*/  ISETP.NE.AND P0, PT, R4, RZ, PT ;  /* 0x000000ff0400720c */ /* 0x000fca0003f05270 */
[----:B------:R-:W-:Y:S08]  /*2a50*/  BSSY.RECONVERGENT B0, `(.L_x_32) ;  /* 0x000002a000007945 */ /* 0x000ff00003800200 */
[----:B------:R-:W-:Y:S05]  /*2a60*/  @P0 BRA `(.L_x_33) ;  /* 0x0000000000a00947 */ /* 0x000fea0003800000 */
[----:B------:R-:W-:Y:S04]  /*2a70*/  LDS R8, [R6] ;  /* 0x0000000006087984 */ /* 0x000fe80000000800 */
[----:B--23--:R-:W2:Y:S02]  /*2a80*/  LDS R3, [UR4+0x1004] ;  /* 0x00100404ff037984 */ /* 0x00cea40008000800 */
        /* <DEDUP_REMOVED lines=9> */
[----:B------:R-:W2:Y:S04]  /*2b20*/  LDS R8, [UR4+0x4] ;  /* 0x00000404ff087984 */ /* 0x000ea80008000800 */
[----:B01--4-:R-:W0:Y:S01]  /*2b30*/  LDS R5, [UR4+0x804] ;  /* 0x00080404ff057984 */ /* 0x013e220008000800 */
        /* <DEDUP_REMOVED lines=21> */
.L_x_34:
[----:B------:R-:W2:Y:S01]  /*2c90*/  LDS R3, [UR4+0x4] ;  /* 0x00000404ff037984 */ /* 0x000ea20008000800 */
[----:B01--4-:R-:W-:-:S03]  /*2ca0*/  MOV R7, 0x1 ;  /* 0x0000000100077802 */ /* 0x013fc60000000f00 */
[----:B--2---:R-:W-:Y:S04]  /*2cb0*/  STS [R0], R3 ;  /* 0x0000000300007388 */ /* 0x004fe80000000800 */
[----:B------:R-:W0:Y:S04]  /*2cc0*/  LDS R5, [UR4+0x804] ;  /* 0x00080404ff057984 */ /* 0x000e280008000800 */
[----:B0-----:R0:W-:Y:S04]  /*2cd0*/  STS [R2], R5 ;  /* 0x0000000502007388 */ /* 0x0011e80000000800 */
[----:B------:R0:W-:Y:S02]  /*2ce0*/  STS [R6], R7 ;  /* 0x0000000706007388 */ /* 0x0001e40000000800 */
.L_x_33:
[----:B------:R-:W-:Y:S05]  /*2cf0*/  BSYNC.RECONVERGENT B0 ;  /* 0x0000000000007941 */ /* 0x000fea0003800200 */
.L_x_32:
[----:B------:R-:W-:Y:S01]  /*2d00*/  BAR.SYNC.DEFER_BLOCKING 0x0 ;  /* 0x0000000000007b1d */ /* 0x000fe20000010000 */
[----:B------:R-:W-:-:S05]  /*2d10*/  ISETP.GE.AND P0, PT, R4, UR9, PT ;  /* 0x0000000904007c0c */ /* 0x000fca000bf06270 */
[----:B0-23--:R-:W0:Y:S02]  /*2d20*/  LDS R0, [UR4+0x1000] ;  /* 0x00100004ff007984 */ /* 0x00de240008000800 */
[----:B0-----:R-:W-:-:S13]  /*2d30*/  ISETP.EQ.OR P0, PT, R0, RZ, P0 ;  /* 0x000000ff0000720c */ /* 0x001fda0000702670 */
[----:B------:R-:W-:Y:S05]  /*2d40*/  @P0 EXIT ;  /* 0x000000000000094d */ /* 0x000fea0003800000 */
[----:B-1--4-:R-:W0:Y:S01]  /*2d50*/  LDS R2, [UR4] ;  /* 0x00000004ff027984 */ /* 0x012e220008000800 */
[----:B------:R-:W-:Y:S01]  /*2d60*/  LOP3.LUT R5, RZ, R4, RZ, 0x33, !PT ;  /* 0x00000004ff057212 */ /* 0x000fe200078e33ff */
[----:B------:R-:W-:Y:S02]  /*2d70*/  BSSY.RECONVERGENT B0, `(.L_x_35) ;  /* 0x0000036000007945 */ /* 0x000fe40003800200 */
[----:B------:R-:W1:Y:S01]  /*2d80*/  LDS R3, [UR4+0x800] ;  /* 0x00080004ff037984 */ /* 0x000e620008000800 */
[----:B------:R-:W-:-:S04]  /*2d90*/  IADD3 R5, PT, PT, R5, UR9, RZ ;  /* 0x0000000905057c10 */ /* 0x000fc8000fffe0ff */
[----:B------:R-:W-:-:S04]  /*2da0*/  LOP3.LUT R0, R5, 0x600, RZ, 0xc0, !PT ;  /* 0x0000060005007812 */ /* 0x000fc800078ec0ff */
[----:B------:R-:W-:-:S13]  /*2db0*/  ISETP.NE.AND P0, PT, R0, 0x600, PT ;  /* 0x000006000000780c */ /* 0x000fda0003f05270 */
[----:B------:R-:W-:Y:S05]  /*2dc0*/  @!P0 BRA `(.L_x_36) ;  /* 0x0000000000c08947 */ /* 0x000fea0003800000 */
[----:B------:R-:W2:Y:S01]  /*2dd0*/  LDCU.128 UR16, c[0x0][0x380] ;  /* 0x00007000ff1077ac */ /* 0x000ea20008000c00 */
[----:B------:R-:W-:Y:S02]  /*2de0*/  LEA.HI R0, R5, 0x1, RZ, 0x17 ;  /* 0x0000000105007811 */ /* 0x000fe400078fb8ff */
[----:B------:R-:W-:Y:S01]  /*2df0*/  IADD3 R12, P0, PT, R4, UR12, RZ ;  /* 0x0000000c040c7c10 */ /* 0x000fe2000ff1e0ff */
[----:B------:R-:W-:Y:S01]  /*2e00*/  USHF.L.U32 UR5, UR12, 0x2, URZ ;  /* 0x000000020c057899 */ /* 0x000fe200080006ff */
[C---:B------:R-:W-:Y:S01]  /*2e10*/  SHF.L.U32 R10, R0.reuse, 0x9, RZ ;  /* 0x00000009000a7819 */ /* 0x040fe200000006ff */
[----:B------:R-:W-:Y:S01]  /*2e20*/  USHF.L.U64.HI UR4, UR12, 0x2, UR8 ;  /* 0x000000020c047899 */ /* 0x000fe20008010208 */
[----:B------:R-:W-:Y:S02]  /*2e30*/  LOP3.LUT R0, R0, 0x3, RZ, 0xc0, !PT ;  /* 0x0000000300007812 */ /* 0x000fe400078ec0ff */
[----:B------:R-:W-:Y:S02]  /*2e40*/  LOP3.LUT R11, R10, 0x600, RZ, 0xc0, !PT ;  /* 0x000006000a0b7812 */ /* 0x000fe400078ec0ff */
[----:B------:R-:W-:-:S02]  /*2e50*/  MOV R6, UR5 ;  /* 0x0000000500067c02 */ /* 0x000fc40008000f00 */
[----:B------:R-:W-:Y:S02]  /*2e60*/  MOV R7, UR4 ;  /* 0x0000000400077c02 */ /* 0x000fe40008000f00 */
[----:B------:R-:W-:Y:S01]  /*2e70*/  IADD3 R10, PT, PT, -R0, RZ, RZ ;  /* 0x000000ff000a7210 */ /* 0x000fe20007ffe1ff */
[----:B------:R-:W-:Y:S01]  /*2e80*/  IMAD.WIDE.U32 R8, R4, 0x4, R6 ;  /* 0x0000000404087825 */ /* 0x000fe200078e0006 */
[----:B--2---:R-:W-:Y:S02]  /*2e90*/  LEA R6, P1, R12, UR18, 0x2 ;  /* 0x000000120c067c11 */ /* 0x004fe4000f8210ff */
[----:B------:R-:W-:Y:S01]  /*2ea0*/  IADD3 R4, PT, PT, R4, R11, RZ ;  /* 0x0000000b04047210 */ /* 0x000fe20007ffe0ff */
[----:B------:R-:W-:Y:S01]  /*2eb0*/  IMAD.X R7, RZ, RZ, UR8, P0 ;  /* 0x00000008ff077e24 */ /* 0x000fe200080e06ff */
[----:B------:R-:W-:-:S04]  /*2ec0*/  IADD3 R8, P0, PT, R8, UR16, RZ ;  /* 0x0000001008087c10 */ /* 0x000fc8000ff1e0ff */
[----:B------:R-:W-:Y:S02]  /*2ed0*/  LEA.HI.X R7, R12, UR19, R7, 0x2, P1 ;  /* 0x000000130c077c11 */ /* 0x000fe400088f1407 */
[----:B------:R-:W-:-:S07]  /*2ee0*/  IADD3.X R9, PT, PT, R9, UR17, RZ, P0, !PT ;  /* 0x0000001109097c10 */ /* 0x000fce00087fe4ff */
.L_x_39:
[----:B------:R-:W0:Y:S01]  /*2ef0*/  LDG.E.CONSTANT R11, desc[UR10][R8.64] ;  /* 0x0000000a080b7981 */ /* 0x000e22000c1e9900 */
[----:B-12---:R-:W1:Y:S01]  /*2f00*/  MUFU.RCP R12, R3 ;  /* 0x00000003000c7308 */ /* 0x006e620000001000 */
[----:B------:R-:W-:Y:S01]  /*2f10*/  IADD3 R10, PT, PT, R10, 0x1, RZ ;  /* 0x000000010a0a7810 */ /* 0x000fe20007ffe0ff */
[----:B------:R-:W-:Y:S03]  /*2f20*/  BSSY.RECONVERGENT B1, `(.L_x_37) ;  /* 0x0000012000017945 */ /* 0x000fe60003800200 */
[----:B------:R-:W-:Y:S01]  /*2f30*/  ISETP.NE.AND P2, PT, R10, RZ, PT ;  /* 0x000000ff0a00720c */ /* 0x000fe20003f45270 */
[----:B-1----:R-:W-:-:S04]  /*2f40*/  FFMA R13, -R3, R12, 1 ;  /* 0x3f800000030d7423 */ /* 0x002fc8000000010c */
[----:B------:R-:W-:Y:S01]  /*2f50*/  FFMA R13, R12, R13, R12 ;  /* 0x0000000d0c0d7223 */ /* 0x000fe2000000000c */
[----:B0-----:R-:W-:-:S04]  /*2f60*/  FADD R11, -R2, R11 ;  /* 0x0000000b020b7221 */ /* 0x001fc80000000100 */
[----:B------:R-:W-:-:S05]  /*2f70*/  FMUL R11, R11, 1.4426950216293334961 ;  /* 0x3fb8aa3b0b0b7820 */ /* 0x000fca0000400000 */
[----:B------:R-:W-:-:S13]  /*2f80*/  FSETP.GEU.AND P0, PT, R11, -126, PT ;  /* 0xc2fc00000b00780b */ /* 0x000fda0003f0e000 */
[----:B------:R-:W-:-:S04]  /*2f90*/  @!P0 FMUL R11, R11, 0.5 ;  /* 0x3f0000000b0b8820 */ /* 0x000fc80000400000 */
[----:B------:R-:W0:Y:S02]  /*2fa0*/  MUFU.EX2 R0, R11 ;  /* 0x0000000b00007308 */ /* 0x000e240000000800 */
[----:B0-----:R-:W-:-:S06]  /*2fb0*/  @!P0 FMUL R0, R0, R0 ;  /* 0x0000000000008220 */ /* 0x001fcc0000400000 */
[----:B------:R-:W0:Y:S01]  /*2fc0*/  FCHK P0, R0, R3 ;  /* 0x0000000300007302 */ /* 0x000e220000000000 */
[----:B------:R-:W-:-:S04]  /*2fd0*/  FFMA R12, R0, R13, RZ ;  /* 0x0000000d000c7223 */ /* 0x000fc800000000ff */
[----:B------:R-:W-:-:S04]  /*2fe0*/  FFMA R14, -R3, R12, R0 ;  /* 0x0000000c030e7223 */ /* 0x000fc80000000100 */
[----:B------:R-:W-:Y:S01]  /*2ff0*/  FFMA R15, R13, R14, R12 ;  /* 0x0000000e0d0f7223 */ /* 0x000fe2000000000c */
[----:B0-----:R-:W-:Y:S06]  /*3000*/  @!P0 BRA `(.L_x_38) ;  /* 0x00000000000c8947 */ /* 0x001fec0003800000 */
[----:B------:R-:W-:-:S07]  /*3010*/  MOV R12, 0x3030 ;  /* 0x00003030000c7802 */ /* 0x000fce0000000f00 */
[----:B------:R-:W-:Y:S05]  /*3020*/  CALL.REL.NOINC `($__internal_0_$__cuda_sm3x_div_rn_noftz_f32_slowpath) ;  /* 0x0000000400f47944 */ /* 0x000fea0003c00000 */
[----:B------:R-:W-:-:S07]  /*3030*/  MOV R15, R11 ;  /* 0x0000000b000f7202 */ /* 0x000fce0000000f00 */
.L_x_38:
[----:B------:R-:W-:Y:S05]  /*3040*/  BSYNC.RECONVERGENT B1 ;  /* 0x0000000000017941 */ /* 0x000fea0003800200 */
.L_x_37:
[----:B------:R-:W-:Y:S01]  /*3050*/  MOV R12, R6 ;  /* 0x00000006000c7202 */ /* 0x000fe20000000f00 */
[----:B------:R-:W-:Y:S01]  /*3060*/  IMAD.MOV.U32 R13, RZ, RZ, R7 ;  /* 0x000000ffff0d7224 */ /* 0x000fe200078e0007 */
[----:B------:R-:W-:Y:S02]  /*3070*/  IADD3 R8, P1, PT, R8, 0x800, RZ ;  /* 0x0000080008087810 */ /* 0x000fe40007f3e0ff */
[----:B------:R-:W-:Y:S02]  /*3080*/  IADD3 R6, P0, PT, R6, 0x800, RZ ;  /* 0x0000080006067810 */ /* 0x000fe40007f1e0ff */
[----:B------:R2:W-:Y:S01]  /*3090*/  STG.E desc[UR10][R12.64], R15 ;  /* 0x0000000f0c007986 */ /* 0x0005e2000c10190a */
[----:B------:R-:W-:Y:S02]  /*30a0*/  IADD3.X R9, PT, PT, RZ, R9, RZ, P1, !PT ;  /* 0x00000009ff097210 */ /* 0x000fe40000ffe4ff */
[----:B------:R-:W-:Y:S01]  /*30b0*/  IADD3.X R7, PT, PT, RZ, R7, RZ, P0, !PT ;  /* 0x00000007ff077210 */ /* 0x000fe200007fe4ff */
[----:B------:R-:W-:Y:S07]  /*30c0*/  @P2 BRA `(.L_x_39) ;  /* 0xfffffffc00882947 */ /* 0x000fee000383ffff */
.L_x_36:
[----:B------:R-:W-:Y:S05]  /*30d0*/  BSYNC.RECONVERGENT B0 ;  /* 0x0000000000007941 */ /* 0x000fea0003800200 */
.L_x_35:
[----:B------:R-:W-:-:S13]  /*30e0*/  ISETP.GE.U32.AND P0, PT, R5, 0x600, PT ;  /* 0x000006000500780c */ /* 0x000fda0003f06070 */
[----:B------:R-:W-:Y:S05]  /*30f0*/  @!P0 EXIT ;  /* 0x000000000000894d */ /* 0x000fea0003800000 */
[----:B------:R-:W2:Y:S01]  /*3100*/  LDCU.128 UR16, c[0x0][0x380] ;  /* 0x00007000ff1077ac */ /* 0x000ea20008000c00 */
[----:B------:R-:W-:Y:S01]  /*3110*/  IADD3 R0, P0, PT, R4, UR12, RZ ;  /* 0x0000000c04007c10 */ /* 0x000fe2000ff1e0ff */
[----:B------:R-:W-:-:S03]  /*3120*/  USHF.L.U32 UR5, UR12, 0x2, URZ ;  /* 0x000000020c057899 */ /* 0x000fc600080006ff */
[----:B------:R-:W-:Y:S01]  /*3130*/  IADD3.X R5, PT, PT, RZ, UR8, RZ, P0, !PT ;  /* 0x00000008ff057c10 */ /* 0x000fe200087fe4ff */
[----:B------:R-:W-:Y:S02]  /*3140*/  USHF.L.U64.HI UR4, UR12, 0x2, UR8 ;  /* 0x000000020c047899 */ /* 0x000fe40008010208 */
[----:B------:R-:W-:-:S04]  /*3150*/  MOV R6, UR5 ;  /* 0x0000000500067c02 */ /* 0x000fc80008000f00 */
[----:B------:R-:W-:-:S03]  /*3160*/  MOV R7, UR4 ;  /* 0x0000000400077c02 */ /* 0x000fc60008000f00 */
[----:B------:R-:W-:Y:S01]  /*3170*/  IMAD.WIDE.U32 R6, R4, 0x4, R6 ;  /* 0x0000000404067825 */ /* 0x000fe200078e0006 */
[----:B--2---:R-:W-:Y:S01]  /*3180*/  LEA R12, P3, R0, UR18, 0x2 ;  /* 0x00000012000c7c11 */ /* 0x004fe2000f8610ff */
[----:B------:R-:W2:Y:S01]  /*3190*/  LDCU UR4, c[0x0][0x394] ;  /* 0x00007280ff0477ac */ /* 0x000ea20008000800 */
[----:B------:R-:W-:Y:S02]  /*31a0*/  IADD3 R6, P2, PT, R6, UR16, RZ ;  /* 0x0000001006067c10 */ /* 0x000fe4000ff5e0ff */
[----:B------:R-:W-:Y:S02]  /*31b0*/  IADD3 R12, P1, PT, R12, 0x1000, RZ ;  /* 0x000010000c0c7810 */ /* 0x000fe40007f3e0ff */
[----:B------:R-:W-:Y:S02]  /*31c0*/  LEA.HI.X R5, R0, UR19, R5, 0x2, P3 ;  /* 0x0000001300057c11 */ /* 0x000fe400098f1405 */
[----:B------:R-:W-:-:S03]  /*31d0*/  IADD3 R6, P0, PT, R6, 0x1000, RZ ;  /* 0x0000100006067810 */ /* 0x000fc60007f1e0ff */
[----:B------:R-:W-:Y:S01]  /*31e0*/  IMAD.X R15, RZ, RZ, R5, P1 ;  /* 0x000000ffff0f7224 */ /* 0x000fe200008e0605 */
[----:B------:R-:W-:-:S09]  /*31f0*/  IADD3.X R7, PT, PT, RZ, UR17, R7, P0, P2 ;  /* 0x00000011ff077c10 */ /* 0x000fd200087e4407 */
.L_x_48:
[----:B------:R-:W0:Y:S01]  /*3200*/  LDG.E.CONSTANT R5, desc[UR10][R6.64+-0x1000] ;  /* 0xfff0000a06057981 */ /* 0x000e22000c1e9900 */
[----:B-1----:R-:W1:Y:S01]  /*3210*/  MUFU.RCP R0, R3 ;  /* 0x0000000300007308 */ /* 0x002e620000001000 */
[----:B------:R-:W-:Y:S01]  /*3220*/  BSSY.RECONVERGENT B0, `(.L_x_40) ;  /* 0x0000013000007945 */ /* 0x000fe20003800200 */
        /* <DEDUP_REMOVED lines=12> */
[----:B------:R-:W-:Y:S02]  /*32f0*/  MOV R8, R12 ;  /* 0x0000000c00087202 */ /* 0x000fe40000000f00 */
[----:B------:R-:W-:Y:S01]  /*3300*/  MOV R9, R15 ;  /* 0x0000000f00097202 */ /* 0x000fe20000000f00 */
[----:B0-----:R-:W-:Y:S06]  /*3310*/  @!P0 BRA `(.L_x_41) ;  /* 0x00000000000c8947 */ /* 0x001fec0003800000 */
[----:B------:R-:W-:Y:S02]  /*3320*/  MOV R0, R10 ;  /* 0x0000000a00007202 */ /* 0x000fe40000000f00 */
[----:B------:R-:W-:-:S07]  /*3330*/  MOV R12, 0x3350 ;  /* 0x00003350000c7802 */ /* 0x000fce0000000f00 */
[----:B--2---:R-:W-:Y:S05]  /*3340*/  CALL.REL.NOINC `($__internal_0_$__cuda_sm3x_div_rn_noftz_f32_slowpath) ;  /* 0x00000004002c7944 */ /* 0x004fea0003c00000 */
.L_x_41:
[----:B--2---:R-:W-:Y:S05]  /*3350*/  BSYNC.RECONVERGENT B0 ;  /* 0x0000000000007941 */ /* 0x004fea0003800200 */
.L_x_40:
[----:B------:R-:W2:Y:S01]  /*3360*/  LDG.E.CONSTANT R5, desc[UR10][R6.64+-0x800] ;  /* 0xfff8000a06057981 */ /* 0x000ea2000c1e9900 */
[----:B------:R-:W0:Y:S01]  /*3370*/  MUFU.RCP R0, R3 ;  /* 0x0000000300007308 */ /* 0x000e220000001000 */
[----:B------:R-:W-:Y:S02]  /*3380*/  BSSY.RECONVERGENT B0, `(.L_x_42) ;  /* 0x0000013000007945 */ /* 0x000fe40003800200 */
[----:B------:R1:W-:Y:S01]  /*3390*/  STG.E desc[UR10][R8.64+-0x1000], R11 ;  /* 0xfff0000b08007986 */ /* 0x0003e2000c10190a */
[----:B0-----:R-:W-:-:S04]  /*33a0*/  FFMA R13, -R3, R0, 1 ;  /* 0x3f800000030d7423 */ /* 0x001fc80000000100 */
[----:B------:R-:W-:Y:S01]  /*33b0*/  FFMA R0, R0, R13, R0 ;  /* 0x0000000d00007223 */ /* 0x000fe20000000000 */
[----:B--2---:R-:W-:-:S04]  /*33c0*/  FADD R5, -R2, R5 ;  /* 0x0000000502057221 */ /* 0x004fc80000000100 */
        /* <DEDUP_REMOVED lines=9> */
[----:B01----:R-:W-:Y:S06]  /*3460*/  @!P0 BRA `(.L_x_43) ;  /* 0x0000000000108947 */ /* 0x003fec0003800000 */
[----:B------:R-:W-:Y:S02]  /*3470*/  MOV R0, R10 ;  /* 0x0000000a00007202 */ /* 0x000fe40000000f00 */
[----:B------:R-:W-:-:S07]  /*3480*/  MOV R12, 0x34a0 ;  /* 0x000034a0000c7802 */ /* 0x000fce0000000f00 */
[----:B------:R-:W-:Y:S05]  /*3490*/  CALL.REL.NOINC `($__internal_0_$__cuda_sm3x_div_rn_noftz_f32_slowpath) ;  /* 0x0000000000d87944 */ /* 0x000fea0003c00000 */
[----:B------:R-:W-:-:S07]  /*34a0*/  MOV R13, R11 ;  /* 0x0000000b000d7202 */ /* 0x000fce0000000f00 */
.L_x_43:
[----:B------:R-:W-:Y:S05]  /*34b0*/  BSYNC.RECONVERGENT B0 ;  /* 0x0000000000007941 */ /* 0x000fea0003800200 */
.L_x_42:
        /* <DEDUP_REMOVED lines=17> */
[----:B------:R-:W-:Y:S01]  /*35d0*/  IMAD.MOV.U32 R0, RZ, RZ, R10 ;  /* 0x000000ffff007224 */ /* 0x000fe200078e000a */
[----:B------:R-:W-:-:S07]  /*35e0*/  MOV R12, 0x3600 ;  /* 0x00003600000c7802 */ /* 0x000fce0000000f00 */
[----:B------:R-:W-:Y:S05]  /*35f0*/  CALL.REL.NOINC `($__internal_0_$__cuda_sm3x_div_rn_noftz_f32_slowpath) ;  /* 0x0000000000807944 */ /* 0x000fea0003c00000 */
.L_x_45:
[----:B------:R-:W-:Y:S05]  /*3600*/  BSYNC.RECONVERGENT B0 ;  /* 0x0000000000007941 */ /* 0x000fea0003800200 */
.L_x_44:
        /* <DEDUP_REMOVED lines=21> */
.L_x_47:
[----:B------:R-:W-:Y:S05]  /*3760*/  BSYNC.RECONVERGENT B0 ;  /* 0x0000000000007941 */ /* 0x000fea0003800200 */
.L_x_46:
[----:B------:R3:W-:Y:S01]  /*3770*/  STG.E desc[UR10][R8.64+0x800], R13 ;  /* 0x0008000d08007986 */ /* 0x0007e2000c10190a */
[----:B------:R-:W-:Y:S02]  /*3780*/  IADD3 R4, PT, PT, R4, 0x800, RZ ;  /* 0x0000080004047810 */ /* 0x000fe40007ffe0ff */
[----:B------:R-:W-:Y:S02]  /*3790*/  IADD3 R6, P1, PT, R6, 0x2000, RZ ;  /* 0x0000200006067810 */ /* 0x000fe40007f3e0ff */
[----:B------:R-:W-:Y:S02]  /*37a0*/  ISETP.GE.AND P0, PT, R4, UR4, PT ;  /* 0x0000000404007c0c */ /* 0x000fe4000bf06270 */
[----:B------:R-:W-:Y:S02]  /*37b0*/  IADD3 R12, P2, PT, R8, 0x2000, RZ ;  /* 0x00002000080c7810 */ /* 0x000fe40007f5e0ff */
[----:B------:R-:W-:Y:S02]  /*37c0*/  IADD3.X R7, PT, PT, RZ, R7, RZ, P1, !PT ;  /* 0x00000007ff077210 */ /* 0x000fe40000ffe4ff */
[----:B------:R-:W-:-:S07]  /*37d0*/  IADD3.X R15, PT, PT, RZ, R9, RZ, P2, !PT ;  /* 0x00000009ff0f7210 */ /* 0x000fce00017fe4ff */
[----:B---3--:R-:W-:Y:S05]  /*37e0*/  @!P0 BRA `(.L_x_48) ;  /* 0xfffffff800848947 */ /* 0x008fea000383ffff */
[----:B------:R-:W-:Y:S05]  /*37f0*/  EXIT ;  /* 0x000000000000794d */ /* 0x000fea0003800000 */
        .weak           $__internal_0_$__cuda_sm3x_div_rn_noftz_f32_slowpath
        .type           $__internal_0_$__cuda_sm3x_div_rn_noftz_f32_slowpath,@function
        .size           $__internal_0_$__cuda_sm3x_div_rn_noftz_f32_slowpath,(.L_x_174 - $__internal_0_$__cuda_sm3x_div_rn_noftz_f32_slowpath)
$__internal_0_$__cuda_sm3x_div_rn_noftz_f32_slowpath:
[----:B------:R-:W-:Y:S01]  /*3800*/  SHF.R.U32.HI R11, RZ, 0x17, R3 ;  /* 0x00000017ff0b7819 */ /* 0x000fe20000011603 */
[----:B------:R-:W-:Y:S01]  /*3810*/  BSSY.RECONVERGENT B2, `(.L_x_49) ;  /* 0x0000063000027945 */ /* 0x000fe20003800200 */
[----:B------:R-:W-:Y:S02]  /*3820*/  SHF.R.U32.HI R13, RZ, 0x17, R0 ;  /* 0x00000017ff0d7819 */ /* 0x000fe40000011600 */
[----:B------:R-:W-:Y:S02]  /*3830*/  LOP3.LUT R11, R11, 0xff, RZ, 0xc0, !PT ;  /* 0x000000ff0b0b7812 */ /* 0x000fe400078ec0ff */
[----:B------:R-:W-:Y:S02]  /*3840*/  LOP3.LUT R16, R13, 0xff, RZ, 0xc0, !PT ;  /* 0x000000ff0d107812 */ /* 0x000fe400078ec0ff */
[----:B------:R-:W-:Y:S01]  /*3850*/  MOV R15, R3 ;  /* 0x00000003000f7202 */ /* 0x000fe20000000f00 */
[----:B------:R-:W-:Y:S01]  /*3860*/  VIADD R17, R11, 0xffffffff ;  /* 0xffffffff0b117836 */ /* 0x000fe20000000000 */
[----:B------:R-:W-:-:S04]  /*3870*/  IADD3 R14, PT, PT, R16, -0x1, RZ ;  /* 0xffffffff100e7810 */ /* 0x000fc80007ffe0ff */
[----:B------:R-:W-:-:S04]  /*3880*/  ISETP.GT.U32.AND P0, PT, R17, 0xfd, PT ;  /* 0x000000fd1100780c */ /* 0x000fc80003f04070 */
[----:B------:R-:W-:-:S13]  /*3890*/  ISETP.GT.U32.OR P0, PT, R14, 0xfd, P0 ;  /* 0x000000fd0e00780c */ /* 0x000fda0000704470 */
[----:B------:R-:W-:Y:S01]  /*38a0*/  @!P0 MOV R13, RZ ;  /* 0x000000ff000d8202 */ /* 0x000fe20000000f00 */
[----:B------:R-:W-:Y:S06]  /*38b0*/  @!P0 BRA `(.L_x_50) ;  /* 0x00000000005c8947 */ /* 0x000fec0003800000 */
[----:B------:R-:W-:Y:S02]  /*38c0*/  FSETP.GTU.FTZ.AND P0, PT, |R0|, +INF , PT ;  /* 0x7f8000000000780b */ /* 0x000fe40003f1c200 */
[----:B------:R-:W-:-:S04]  /*38d0*/  FSETP.GTU.FTZ.AND P1, PT, |R3|, +INF , PT ;  /* 0x7f8000000300780b */ /* 0x000fc80003f3c200 */
[----:B------:R-:W-:-:S13]  /*38e0*/  PLOP3.LUT P0, PT, P0, P1, PT, 0xf8, 0x8f ;  /* 0x00000000008f781c */ /* 0x000fda0000703f70 */
[----:B------:R-:W-:Y:S05]  /*38f0*/  @P0 BRA `(.L_x_51) ;  /* 0x00000004004c0947 */ /* 0x000fea0003800000 */
[----:B------:R-:W-:-:S13]  /*3900*/  LOP3.LUT P0, RZ, R15, 0x7fffffff, R0, 0xc8, !PT ;  /* 0x7fffffff0fff7812 */ /* 0x000fda000780c800 */
[----:B------:R-:W-:Y:S05]  /*3910*/  @!P0 BRA `(.L_x_52) ;  /* 0x00000004003c8947 */ /* 0x000fea0003800000 */
[C---:B------:R-:W-:Y:S02]  /*3920*/  FSETP.NEU.FTZ.AND P0, PT, |R0|.reuse, +INF , PT ;  /* 0x7f8000000000780b */ /* 0x040fe40003f1d200 */
[----:B------:R-:W-:Y:S02]  /*3930*/  FSETP.NEU.FTZ.AND P3, PT, |R3|, +INF , PT ;  /* 0x7f8000000300780b */ /* 0x000fe40003f7d200 */
[----:B------:R-:W-:-:S11]  /*3940*/  FSETP.NEU.FTZ.AND P1, PT, |R0|, +INF , PT ;  /* 0x7f8000000000780b */ /* 0x000fd60003f3d200 */
[----:B------:R-:W-:Y:S05]  /*3950*/  @!P3 BRA !P0, `(.L_x_52) ;  /* 0x00000004002cb947 */ /* 0x000fea0004000000 */
[----:B------:R-:W-:-:S04]  /*3960*/  LOP3.LUT P0, RZ, R0, 0x7fffffff, RZ, 0xc0, !PT ;  /* 0x7fffffff00ff7812 */ /* 0x000fc8000780c0ff */
[----:B------:R-:W-:-:S13]  /*3970*/  PLOP3.LUT P0, PT, P3, P0, PT, 0x2f, 0xf2 ;  /* 0x0000000000f2781c */ /* 0x000fda0001f00577 */
[----:B------:R-:W-:Y:S05]  /*3980*/  @P0 BRA `(.L_x_53) ;  /* 0x0000000400180947 */ /* 0x000fea0003800000 */
[----:B------:R-:W-:-:S04]  /*3990*/  LOP3.LUT P0, RZ, R15, 0x7fffffff, RZ, 0xc0, !PT ;  /* 0x7fffffff0fff7812 */ /* 0x000fc8000780c0ff */
[----:B------:R-:W-:-:S13]  /*39a0*/  PLOP3.LUT P0, PT, P1, P0, PT, 0x2f, 0xf2 ;  /* 0x0000000000f2781c */ /* 0x000fda0000f00577 */
[----:B------:R-:W-:Y:S05]  /*39b0*/  @P0 BRA `(.L_x_54) ;  /* 0x0000000400000947 */ /* 0x000fea0003800000 */
[----:B------:R-:W-:Y:S02]  /*39c0*/  ISETP.GE.AND P0, PT, R14, RZ, PT ;  /* 0x000000ff0e00720c */ /* 0x000fe40003f06270 */
[----:B------:R-:W-:-:S11]  /*39d0*/  ISETP.GE.AND P1, PT, R17, RZ, PT ;  /* 0x000000ff1100720c */ /* 0x000fd60003f26270 */
[----:B------:R-:W-:Y:S01]  /*39e0*/  @P0 MOV R13, RZ ;  /* 0x000000ff000d0202 */ /* 0x000fe20000000f00 */
[----:B------:R-:W-:Y:S01]  /*39f0*/  @!P0 FFMA R0, R0, 1.84467440737095516160e+19, RZ ;  /* 0x5f80000000008823 */ /* 0x000fe200000000ff */
[----:B------:R-:W-:Y:S01]  /*3a00*/  @!P0 MOV R13, 0xffffffc0 ;  /* 0xffffffc0000d8802 */ /* 0x000fe20000000f00 */
[----:B------:R-:W-:-:S04]  /*3a10*/  @!P1 FFMA R15, R3, 1.84467440737095516160e+19, RZ ;  /* 0x5f800000030f9823 */ /* 0x000fc800000000ff */
[----:B------:R-:W-:-:S07]  /*3a20*/  @!P1 VIADD R13, R13, 0x40 ;  /* 0x000000400d0d9836 */ /* 0x000fce0000000000 */
.L_x_50:
[----:B------:R-:W-:Y:S01]  /*3a30*/  LEA R14, R11, 0xc0800000, 0x17 ;  /* 0xc08000000b0e7811 */ /* 0x000fe200078eb8ff */
[----:B------:R-:W-:Y:S01]  /*3a40*/  BSSY.RECONVERGENT B3, `(.L_x_55) ;  /* 0x0000036000037945 */ /* 0x000fe20003800200 */
[----:B------:R-:W-:Y:S02]  /*3a50*/  IADD3 R16, PT, PT, R16, -0x7f, RZ ;  /* 0xffffff8110107810 */ /* 0x000fe40007ffe0ff */
[----:B------:R-:W-:-:S03]  /*3a60*/  IADD3 R18, PT, PT, -R14, R15, RZ ;  /* 0x0000000f0e127210 */ /* 0x000fc60007ffe1ff */
[----:B------:R-:W-:Y:S01]  /*3a70*/  IMAD R0, R16, -0x800000, R0 ;  /* 0xff80000010007824 */ /* 0x000fe200078e0200 */
[----:B------:R-:W0:Y:S01]  /*3a80*/  MUFU.RCP R15, R18 ;  /* 0x00000012000f7308 */ /* 0x000e220000001000 */
[----:B------:R-:W-:Y:S01]  /*3a90*/  FADD.FTZ R17, -R18, -RZ ;  /* 0x800000ff12117221 */ /* 0x000fe20000010100 */
[----:B------:R-:W-:-:S04]  /*3aa0*/  IADD3 R16, PT, PT, R16, 0x7f, -R11 ;  /* 0x0000007f10107810 */ /* 0x000fc80007ffe80b */
[----:B------:R-:W-:Y:S01]  /*3ab0*/  IADD3 R16, PT, PT, R16, R13, RZ ;  /* 0x0000000d10107210 */ /* 0x000fe20007ffe0ff */
[----:B0-----:R-:W-:-:S04]  /*3ac0*/  FFMA R14, R15, R17, 1 ;  /* 0x3f8000000f0e7423 */ /* 0x001fc80000000011 */
[----:B------:R-:W-:-:S04]  /*3ad0*/  FFMA R15, R15, R14, R15 ;  /* 0x0000000e0f0f7223 */ /* 0x000fc8000000000f */
[----:B------:R-:W-:-:S04]  /*3ae0*/  FFMA R14, R0, R15, RZ ;  /* 0x0000000f000e7223 */ /* 0x000fc800000000ff */
[----:B------:R-:W-:-:S04]  /*3af0*/  FFMA R19, R17, R14, R0 ;  /* 0x0000000e11137223 */ /* 0x000fc80000000000 */
[----:B------:R-:W-:-:S04]  /*3b00*/  FFMA R14, R15, R19, R14 ;  /* 0x000000130f0e7223 */ /* 0x000fc8000000000e */
[----:B------:R-:W-:-:S04]  /*3b10*/  FFMA R17, R17, R14, R0 ;  /* 0x0000000e11117223 */ /* 0x000fc80000000000 */
[----:B------:R-:W-:-:S05]  /*3b20*/  FFMA R0, R15, R17, R14 ;  /* 0x000000110f007223 */ /* 0x000fca000000000e */
[----:B------:R-:W-:-:S04]  /*3b30*/  SHF.R.U32.HI R11, RZ, 0x17, R0 ;  /* 0x00000017ff0b7819 */ /* 0x000fc80000011600 */
[----:B------:R-:W-:-:S04]  /*3b40*/  LOP3.LUT R11, R11, 0xff, RZ, 0xc0, !PT ;  /* 0x000000ff0b0b7812 */ /* 0x000fc800078ec0ff */
[----:B------:R-:W-:-:S04]  /*3b50*/  IADD3 R18, PT, PT, R11, R16, RZ ;  /* 0x000000100b127210 */ /* 0x000fc80007ffe0ff */
[----:B------:R-:W-:-:S04]  /*3b60*/  IADD3 R11, PT, PT, R18, -0x1, RZ ;  /* 0xffffffff120b7810 */ /* 0x000fc80007ffe0ff */
[----:B------:R-:W-:-:S13]  /*3b70*/  ISETP.GE.U32.AND P0, PT, R11, 0xfe, PT ;  /* 0x000000fe0b00780c */ /* 0x000fda0003f06070 */
[----:B------:R-:W-:Y:S05]  /*3b80*/  @!P0 BRA `(.L_x_56) ;  /* 0x0000000000808947 */ /* 0x000fea0003800000 */
[----:B------:R-:W-:-:S13]  /*3b90*/  ISETP.GT.AND P0, PT, R18, 0xfe, PT ;  /* 0x000000fe1200780c */ /* 0x000fda0003f04270 */
[----:B------:R-:W-:Y:S05]  /*3ba0*/  @P0 BRA `(.L_x_57) ;  /* 0x00000000006c0947 */ /* 0x000fea0003800000 */
[----:B------:R-:W-:-:S13]  /*3bb0*/  ISETP.GE.AND P0, PT, R18, 0x1, PT ;  /* 0x000000011200780c */ /* 0x000fda0003f06270 */
[----:B------:R-:W-:Y:S05]  /*3bc0*/  @P0 BRA `(.L_x_58) ;  /* 0x0000000000740947 */ /* 0x000fea0003800000 */
[----:B------:R-:W-:Y:S02]  /*3bd0*/  ISETP.GE.AND P0, PT, R18, -0x18, PT ;  /* 0xffffffe81200780c */ /* 0x000fe40003f06270 */
[----:B------:R-:W-:-:S11]  /*3be0*/  LOP3.LUT R0, R0, 0x80000000, RZ, 0xc0, !PT ;  /* 0x8000000000007812 */ /* 0x000fd600078ec0ff */
[----:B------:R-:W-:Y:S05]  /*3bf0*/  @!P0 BRA `(.L_x_58) ;  /* 0x0000000000688947 */ /* 0x000fea0003800000 */
[-CC-:B------:R-:W-:Y:S01]  /*3c00*/  FFMA.RZ R11, R15, R17.reuse, R14.reuse ;  /* 0x000000110f0b7223 */ /* 0x180fe2000000c00e */
[C---:B------:R-:W-:Y:S01]  /*3c10*/  VIADD R16, R18.reuse, 0x20 ;  /* 0x0000002012107836 */ /* 0x040fe20000000000 */
[C---:B------:R-:W-:Y:S02]  /*3c20*/  ISETP.NE.AND P3, PT, R18.reuse, RZ, PT ;  /* 0x000000ff1200720c */ /* 0x040fe40003f65270 */
[C---:B------:R-:W-:Y:S02]  /*3c30*/  ISETP.NE.AND P1, PT, R18.reuse, RZ, PT ;  /* 0x000000ff1200720c */ /* 0x040fe40003f25270 */
[----:B------:R-:W-:Y:S01]  /*3c40*/  LOP3.LUT R13, R11, 0x7fffff, RZ, 0xc0, !PT ;  /* 0x007fffff0b0d7812 */ /* 0x000fe200078ec0ff */
[CCC-:B------:R-:W-:Y:S01]  /*3c50*/  FFMA.RP R11, R15.reuse, R17.reuse, R14.reuse ;  /* 0x000000110f0b7223 */ /* 0x1c0fe2000000800e */
[----:B------:R-:W-:Y:S01]  /*3c60*/  FFMA.RM R14, R15, R17, R14 ;  /* 0x000000110f0e7223 */ /* 0x000fe2000000400e */
[----:B------:R-:W-:Y:S02]  /*3c70*/  IADD3 R15, PT, PT, -R18, RZ, RZ ;  /* 0x000000ff120f7210 */ /* 0x000fe40007ffe1ff */
[----:B------:R-:W-:-:S02]  /*3c80*/  LOP3.LUT R13, R13, 0x800000, RZ, 0xfc, !PT ;  /* 0x008000000d0d7812 */ /* 0x000fc400078efcff */
[----:B------:R-:W-:Y:S02]  /*3c90*/  FSETP.NEU.FTZ.AND P0, PT, R11, R14, PT ;  /* 0x0000000e0b00720b */ /* 0x000fe40003f1d000 */
[----:B------:R-:W-:Y:S02]  /*3ca0*/  SHF.L.U32 R16, R13, R16, RZ ;  /* 0x000000100d107219 */ /* 0x000fe400000006ff */
[----:B------:R-:W-:Y:S02]  /*3cb0*/  SEL R14, R15, RZ, P3 ;  /* 0x000000ff0f0e7207 */ /* 0x000fe40001800000 */
[----:B------:R-:W-:Y:S02]  /*3cc0*/  ISETP.NE.AND P1, PT, R16, RZ, P1 ;  /* 0x000000ff1000720c */ /* 0x000fe40000f25270 */
[----:B------:R-:W-:Y:S02]  /*3cd0*/  SHF.R.U32.HI R14, RZ, R14, R13 ;  /* 0x0000000eff0e7219 */ /* 0x000fe4000001160d */
[----:B------:R-:W-:-:S02]  /*3ce0*/  PLOP3.LUT P0, PT, P0, P1, PT, 0xf8, 0x8f ;  /* 0x00000000008f781c */ /* 0x000fc40000703f70 */
[----:B------:R-:W-:Y:S02]  /*3cf0*/  SHF.R.U32.HI R16, RZ, 0x1, R14 ;  /* 0x00000001ff107819 */ /* 0x000fe4000001160e */
[----:B------:R-:W-:-:S04]  /*3d00*/  SEL R11, RZ, 0x1, !P0 ;  /* 0x00000001ff0b7807 */ /* 0x000fc80004000000 */
[----:B------:R-:W-:-:S04]  /*3d10*/  LOP3.LUT R11, R11, 0x1, R16, 0xf8, !PT ;  /* 0x000000010b0b7812 */ /* 0x000fc800078ef810 */
[----:B------:R-:W-:-:S04]  /*3d20*/  LOP3.LUT R11, R11, R14, RZ, 0xc0, !PT ;  /* 0x0000000e0b0b7212 */ /* 0x000fc800078ec0ff */
[----:B------:R-:W-:-:S04]  /*3d30*/  IADD3 R11, PT, PT, R16, R11, RZ ;  /* 0x0000000b100b7210 */ /* 0x000fc80007ffe0ff */
[----:B------:R-:W-:Y:S01]  /*3d40*/  LOP3.LUT R0, R11, R0, RZ, 0xfc, !PT ;  /* 0x000000000b007212 */ /* 0x000fe200078efcff */
[----:B------:R-:W-:Y:S06]  /*3d50*/  BRA `(.L_x_58) ;  /* 0x0000000000107947 */ /* 0x000fec0003800000 */
.L_x_57:
[----:B------:R-:W-:-:S04]  /*3d60*/  LOP3.LUT R0, R0, 0x80000000, RZ, 0xc0, !PT ;  /* 0x8000000000007812 */ /* 0x000fc800078ec0ff */
[----:B------:R-:W-:Y:S01]  /*3d70*/  LOP3.LUT R0, R0, 0x7f800000, RZ, 0xfc, !PT ;  /* 0x7f80000000007812 */ /* 0x000fe200078efcff */
[----:B------:R-:W-:Y:S06]  /*3d80*/  BRA `(.L_x_58) ;  /* 0x0000000000047947 */ /* 0x000fec0003800000 */
.L_x_56:
[----:B------:R-:W-:-:S07]  /*3d90*/  LEA R0, R16, R0, 0x17 ;  /* 0x0000000010007211 */ /* 0x000fce00078eb8ff */
.L_x_58:
[----:B------:R-:W-:Y:S05]  /*3da0*/  BSYNC.RECONVERGENT B3 ;  /* 0x0000000000037941 */ /* 0x000fea0003800200 */
.L_x_55:
[----:B------:R-:W-:Y:S05]  /*3db0*/  BRA `(.L_x_59) ;  /* 0x0000000000207947 */ /* 0x000fea0003800000 */
.L_x_54:
[----:B------:R-:W-:-:S04]  /*3dc0*/  LOP3.LUT R0, R15, 0x80000000, R0, 0x48, !PT ;  /* 0x800000000f007812 */ /* 0x000fc800078e4800 */
[----:B------:R-:W-:Y:S01]  /*3dd0*/  LOP3.LUT R0, R0, 0x7f800000, RZ, 0xfc, !PT ;  /* 0x7f80000000007812 */ /* 0x000fe200078efcff */
[----:B------:R-:W-:Y:S06]  /*3de0*/  BRA `(.L_x_59) ;  /* 0x0000000000147947 */ /* 0x000fec0003800000 */
.L_x_53:
[----:B------:R-:W-:Y:S01]  /*3df0*/  LOP3.LUT R0, R15, 0x80000000, R0, 0x48, !PT ;  /* 0x800000000f007812 */ /* 0x000fe200078e4800 */
[----:B------:R-:W-:Y:S06]  /*3e00*/  BRA `(.L_x_59) ;  /* 0x00000000000c7947 */ /* 0x000fec0003800000 */
.L_x_52:
[----:B------:R-:W0:Y:S01]  /*3e10*/  MUFU.RSQ R0, -QNAN ;  /* 0xffc0000000007908 */ /* 0x000e220000001400 */
[----:B------:R-:W-:Y:S05]  /*3e20*/  BRA `(.L_x_59) ;  /* 0x0000000000047947 */ /* 0x000fea0003800000 */
.L_x_51:
[----:B------:R-:W-:-:S07]  /*3e30*/  FADD.FTZ R0, R0, R3 ;  /* 0x0000000300007221 */ /* 0x000fce0000010000 */
.L_x_59:
[----:B------:R-:W-:Y:S05]  /*3e40*/  BSYNC.RECONVERGENT B2 ;  /* 0x0000000000027941 */ /* 0x000fea0003800200 */
.L_x_49:
[----:B------:R-:W-:Y:S01]  /*3e50*/  HFMA2 R13, -RZ, RZ, 0, 0 ;  /* 0x00000000ff0d7431 */ /* 0x000fe200000001ff */
[----:B0-----:R-:W-:-:S03]  /*3e60*/  MOV R11, R0 ;  /* 0x00000000000b7202 */ /* 0x001fc60000000f00 */
[----:B------:R-:W-:Y:S05]  /*3e70*/  RET.REL.NODEC R12 `(_Z24softmax_online_rows_cudaILi512EEvPKfPfii) ;  /* 0xffffffc00c607950 */ /* 0x000fea0003c3ffff */
.L_x_60:
[----:B------:R-:W-:-:S00]  /*3e80*/  BRA `(.L_x_60) ;  /* 0xfffffffc00fc7947 */ /* 0x000fc0000383ffff */
[----:B------:R-:W-:-:S00]  /*3e90*/  NOP ;  /* 0x0000000000007918 */ /* 0x000fc00000000000 */
        /* <DEDUP_REMOVED lines=14> */
.L_x_174:


//--------------------- .text._Z24softmax_online_rows_cudaILi256EEvPKfPfii --------------------------
	.section	.text._Z24softmax_online_rows_cudaILi256EEvPKfPfii,"ax",@progbits
	.align	128
        .global         _Z24softmax_online_rows_cudaILi256EEvPKfPfii
        .type           _Z24softmax_online_rows_cudaILi256EEvPKfPfii,@function
        .size           _Z24softmax_online_rows_cudaILi256EEvPKfPfii,(.L_x_175 - _Z24softmax_online_rows_cudaILi256EEvPKfPfii)
        .other          _Z24softmax_online_rows_cudaILi256EEvPKfPfii,@"STO_CUDA_ENTRY STV_DEFAULT"
_Z24softmax_online_rows_cudaILi256EEvPKfPfii:
.text._Z24softmax_online_rows_cudaILi256EEvPKfPfii:
        /* <DEDUP_REMOVED lines=31> */
[----:B------:R-:W-:Y:S01]  /*01f0*/  HFMA2 R11, -RZ, RZ, 0, 0 ;  /* 0x00000000ff0b7431 */ /* 0x000fe200000001ff */
[----:B------:R-:W-:Y:S01]  /*0200*/  MOV R9, 0xff800000 ;  /* 0xff80000000097802 */ /* 0x000fe20000000f00 */
[----:B------:R-:W-:Y:S01]  /*0210*/  USHF.L.U32 UR4, UR12, 0x2, URZ ;  /* 0x000000020c047899 */ /* 0x000fe200080006ff */
[----:B------:R-:W-:Y:S01]  /*0220*/  IMAD.MOV.U32 R6, RZ, RZ, R4 ;  /* 0x000000ffff067224 */ /* 0x000fe200078e0004 */
        /* <DEDUP_REMOVED lines=8> */
.L_x_65:
        /* <DEDUP_REMOVED lines=125> */
[----:B------:R-:W-:Y:S01]  /*0a80*/  MOV R9, R15 ;  /* 0x0000000f00097202 */ /* 0x000fe20000000f00 */
[----:B------:R-:W-:Y:S06]  /*0a90*/  @P1 BRA `(.L_x_65) ;  /* 0xfffffff800041947 */ /* 0x000fec000383ffff */
.L_x_64:
[----:B------:R-:W-:Y:S05]  /*0aa0*/  BSYNC.RECONVERGENT B1 ;  /* 0x0000000000017941 */ /* 0x000fea0003800200 */
.L_x_63:
[----:B------:R-:W-:Y:S01]  /*0ab0*/  IMAD.MOV.U32 R7, RZ, RZ, 0x1 ;  /* 0x00000001ff077424 */ /* 0x000fe200078e00ff */
        /* <DEDUP_REMOVED lines=72> */
.L_x_67:
[----:B------:R-:W-:Y:S05]  /*0f40*/  BSYNC.RECONVERGENT B1 ;  /* 0x0000000000017941 */ /* 0x000fea0003800200 */
.L_x_66:
        /* <DEDUP_REMOVED lines=29> */
[----:B0-----:R-:W-:-:S07]  /*1120*/  MOV R9, R14 ;  /* 0x0000000e00097202 */ /* 0x001fce0000000f00 */
        /* <DEDUP_REMOVED lines=8> */
.L_x_69:
[----:B------:R-:W-:Y:S05]  /*11b0*/  BSYNC.RECONVERGENT B1 ;  /* 0x0000000000017941 */ /* 0x000fea0003800200 */
.L_x_68:
[----:B------:R-:W-:Y:S05]  /*11c0*/  @P0 BRA `(.L_x_62) ;  /* 0x0000000000440947 */ /* 0x000fea0003800000 */
[----:B------:R-:W-:-:S06]  /*11d0*/  IMAD.WIDE.U32 R2, R6, 0x4, R2 ;  /* 0x0000000406027825 */ /* 0x000fcc00078e0002 */
[----:B------:R-:W2:Y:S02]  /*11e0*/  LDG.E.CONSTANT R2, desc[UR10][R2.64] ;  /* 0x0000000a02027981 */ /* 0x000ea4000c1e9900 */
[----:B--2---:R-:W-:-:S05]  /*11f0*/  FMNMX R0, R9, R2, !PT ;  /* 0x0000000209007209 */ /* 0x004fca0007800000 */
[--C-:B------:R-:W-:Y:S01]  /*1200*/  FADD R5, R9, -R0.reuse ;  /* 0x8000000009057221 */ /* 0x100fe20000000000 */
[--C-:B------:R-:W-:Y:S01]  /*1210*/  FADD R6, R2, -R0.reuse ;  /* 0x8000000002067221 */ /* 0x100fe20000000000 */
[----:B------:R-:W-:Y:S02]  /*1220*/  IMAD.MOV.U32 R9, RZ, RZ, R0 ;  /* 0x000000ffff097224 */ /* 0x000fe400078e0000 */
        /* <DEDUP_REMOVED lines=11> */
.L_x_62:
[----:B------:R-:W-:Y:S05]  /*12e0*/  BSYNC.RECONVERGENT B0 ;  /* 0x0000000000007941 */ /* 0x000fea0003800200 */
.L_x_61:
        /* <DEDUP_REMOVED lines=56> */
.L_x_71:
[----:B------:R-:W-:Y:S05]  /*1670*/  BSYNC.RECONVERGENT B0 ;  /* 0x0000000000007941 */ /* 0x000fea0003800200 */
.L_x_70:
        /* <DEDUP_REMOVED lines=38> */
.L_x_74:
[----:B------:R-:W2:Y:S01]  /*18e0*/  LDS R3, [R0+0x100] ;  /* 0x0001000000037984 */ /* 0x000ea20000000800 */
[----:B01----:R-:W-:-:S03]  /*18f0*/  HFMA2 R7, -RZ, RZ, 0, 5.9604644775390625e-08 ;  /* 0x00000001ff077431 */ /* 0x003fc600000001ff */
[----:B--2---:R-:W-:Y:S04]  /*1900*/  STS [R0], R3 ;  /* 0x0000000300007388 */ /* 0x004fe80000000800 */
[----:B------:R-:W0:Y:S04]  /*1910*/  LDS R5, [R2+0x100] ;  /* 0x0001000002057984 */ /* 0x000e280000000800 */
[----:B0-----:R4:W-:Y:S04]  /*1920*/  STS [R2], R5 ;  /* 0x0000000502007388 */ /* 0x0019e80000000800 */
[----:B------:R4:W-:Y:S02]  /*1930*/  STS [R6], R7 ;  /* 0x0000000706007388 */ /* 0x0009e40000000800 */
.L_x_73:
[----:B------:R-:W-:Y:S05]  /*1940*/  BSYNC.RECONVERGENT B0 ;  /* 0x0000000000007941 */ /* 0x000fea0003800200 */
.L_x_72:
        /* <DEDUP_REMOVED lines=32> */
[----:B------:R-:W-:Y:S01]  /*1b50*/  MOV R5, 0x1 ;  /* 0x0000000100057802 */ /* 0x000fe20000000f00 */
[----:B----4-:R-:W-:-:S04]  /*1b60*/  @!P0 FMUL R10, R10, R10 ;  /* 0x0000000a0a0a8220 */ /* 0x010fc80000400000 */
[----:B0-----:R-:W-:-:S05]  /*1b70*/  FFMA R3, R3, R10, R12 ;  /* 0x0000000a03037223 */ /* 0x001fca000000000c */
[----:B------:R2:W-:Y:S04]  /*1b80*/  STS [R2], R3 ;  /* 0x0000000302007388 */ /* 0x0005e80000000800 */
[----:B------:R2:W-:Y:S01]  /*1b90*/  STS [R6], R5 ;  /* 0x0000000506007388 */ /* 0x0005e20000000800 */
[----:B------:R-:W-:Y:S05]  /*1ba0*/  BRA `(.L_x_76) ;  /* 0x0000000000187947 */ /* 0x000fea0003800000 */
.L_x_77:
[----:B------:R-:W2:Y:S01]  /*1bb0*/  LDS R3, [R0+0x80] ;  /* 0x0000800000037984 */ /* 0x000ea20000000800 */
[----:B01--4-:R-:W-:-:S03]  /*1bc0*/  IMAD.MOV.U32 R7, RZ, RZ, 0x1 ;  /* 0x00000001ff077424 */ /* 0x013fc600078e00ff */
[----:B--2---:R-:W-:Y:S04]  /*1bd0*/  STS [R0], R3 ;  /* 0x0000000300007388 */ /* 0x004fe80000000800 */
[----:B------:R-:W0:Y:S04]  /*1be0*/  LDS R5, [R2+0x80] ;  /* 0x0000800002057984 */ /* 0x000e280000000800 */
[----:B0-----:R0:W-:Y:S04]  /*1bf0*/  STS [R2], R5 ;  /* 0x0000000502007388 */ /* 0x0011e80000000800 */
[----:B------:R0:W-:Y:S02]  /*1c00*/  STS [R6], R7 ;  /* 0x0000000706007388 */ /* 0x0001e40000000800 */
.L_x_76:
[----:B------:R-:W-:Y:S05]  /*1c10*/  BSYNC.RECONVERGENT B0 ;  /* 0x0000000000007941 */ /* 0x000fea0003800200 */
.L_x_75:
        /* <DEDUP_REMOVED lines=38> */
.L_x_80:
[----:B------:R-:W2:Y:S01]  /*1e80*/  LDS R3, [R0+0x40] ;  /* 0x0000400000037984 */ /* 0x000ea20000000800 */
[----:B01--4-:R-:W-:-:S03]  /*1e90*/  MOV R7, 0x1 ;  /* 0x0000000100077802 */ /* 0x013fc60000000f00 */
[----:B--2---:R-:W-:Y:S04]  /*1ea0*/  STS [R0], R3 ;  /* 0x0000000300007388 */ /* 0x004fe80000000800 */
[----:B------:R-:W0:Y:S04]  /*1eb0*/  LDS R5, [R2+0x40] ;  /* 0x0000400002057984 */ /* 0x000e280000000800 */
[----:B0-----:R0:W-:Y:S04]  /*1ec0*/  STS [R2], R5 ;  /* 0x0000000502007388 */ /* 0x0011e80000000800 */
[----:B------:R0:W-:Y:S02]  /*1ed0*/  STS [R6], R7 ;  /* 0x0000000706007388 */ /* 0x0001e40000000800 */
.L_x_79:
[----:B------:R-:W-:Y:S05]  /*1ee0*/  BSYNC.RECONVERGENT B0 ;  /* 0x0000000000007941 */ /* 0x000fea0003800200 */
.L_x_78:
        /* <DEDUP_REMOVED lines=38> */
.L_x_83:
[----:B------:R-:W2:Y:S01]  /*2150*/  LDS R3, [R0+0x20] ;  /* 0x0000200000037984 */ /* 0x000ea20000000800 */
[----:B01--4-:R-:W-:-:S03]  /*2160*/  MOV R7, 0x1 ;  /* 0x0000000100077802 */ /* 0x013fc60000000f00 */
[----:B--2---:R-:W-:Y:S04]  /*2170*/  STS [R0], R3 ;  /* 0x0000000300007388 */ /* 0x004fe80000000800 */
[----:B------:R-:W0:Y:S04]  /*2180*/  LDS R5, [R2+0x20] ;  /* 0x0000200002057984 */ /* 0x000e280000000800 */
[----:B0-----:R0:W-:Y:S04]  /*2190*/  STS [R2], R5 ;  /* 0x0000000502007388 */ /* 0x0011e80000000800 */
[----:B------:R0:W-:Y:S02]  /*21a0*/  STS [R6], R7 ;  /* 0x0000000706007388 */ /* 0x0001e40000000800 */
.L_x_82:
[----:B------:R-:W-:Y:S05]  /*21b0*/  BSYNC.RECONVERGENT B0 ;  /* 0x0000000000007941 */ /* 0x000fea0003800200 */
.L_x_81:
        /* <DEDUP_REMOVED lines=38> */
.L_x_86:
[----:B------:R-:W2:Y:S01]  /*2420*/  LDS R3, [R0+0x10] ;  /* 0x0000100000037984 */ /* 0x000ea20000000800 */
[----:B01--4-:R-:W-:-:S03]  /*2430*/  IMAD.MOV.U32 R7, RZ, RZ, 0x1 ;  /* 0x00000001ff077424 */ /* 0x013fc600078e00ff */
[----:B--2---:R-:W-:Y:S04]  /*2440*/  STS [R0], R3 ;  /* 0x0000000300007388 */ /* 0x004fe80000000800 */
[----:B------:R-:W0:Y:S04]  /*2450*/  LDS R5, [R2+0x10] ;  /* 0x0000100002057984 */ /* 0x000e280000000800 */
[----:B0-----:R0:W-:Y:S04]  /*2460*/  STS [R2], R5 ;  /* 0x0000000502007388 */ /* 0x0011e80000000800 */
[----:B------:R0:W-:Y:S02]  /*2470*/  STS [R6], R7 ;  /* 0x0000000706007388 */ /* 0x0001e40000000800 */
.L_x_85:
[----:B------:R-:W-:Y:S05]  /*2480*/  BSYNC.RECONVERGENT B0 ;  /* 0x0000000000007941 */ /* 0x000fea0003800200 */
.L_x_84:
        /* <DEDUP_REMOVED lines=38> */
.L_x_89:
[----:B------:R-:W2:Y:S01]  /*26f0*/  LDS R3, [R0+0x8] ;  /* 0x0000080000037984 */ /* 0x000ea20000000800 */
[----:B01--4-:R-:W-:-:S03]  /*2700*/  HFMA2 R7, -RZ, RZ, 0, 5.9604644775390625e-08 ;  /* 0x00000001ff077431 */ /* 0x013fc600000001ff */
[----:B--2---:R-:W-:Y:S04]  /*2710*/  STS [R0], R3 ;  /* 0x0000000300007388 */ /* 0x004fe80000000800 */
[----:B------:R-:W0:Y:S04]  /*2720*/  LDS R5, [R2+0x8] ;  /* 0x0000080002057984 */ /* 0x000e280000000800 */
[----:B0-----:R0:W-:Y:S04]  /*2730*/  STS [R2], R5 ;  /* 0x0000000502007388 */ /* 0x0011e80000000800 */
[----:B------:R0:W-:Y:S02]  /*2740*/  STS [R6], R7 ;  /* 0x0000000706007388 */ /* 0x0001e40000000800 */
.L_x_88:
[----:B------:R-:W-:Y:S05]  /*2750*/  BSYNC.RECONVERGENT B0 ;  /* 0x0000000000007941 */ /* 0x000fea0003800200 */
.L_x_87:
        /* <DEDUP_REMOVED lines=38> */
.L_x_92:
[----:B------:R-:W2:Y:S01]  /*29c0*/  LDS R3, [UR4+0x4] ;  /* 0x00000404ff037984 */ /* 0x000ea20008000800 */
[----:B01--4-:R-:W-:-:S03]  /*29d0*/  HFMA2 R7, -RZ, RZ, 0, 5.9604644775390625e-08 ;  /* 0x00000001ff077431 */ /* 0x013fc600000001ff */
[----:B--2---:R-:W-:Y:S04]  /*29e0*/  STS [R0], R3 ;  /* 0x0000000300007388 */ /* 0x004fe80000000800 */
[----:B------:R-:W0:Y:S04]  /*29f0*/  LDS R5, [UR4+0x404] ;  /* 0x00040404ff057984 */ /* 0x000e280008000800 */
[----:B0-----:R0:W-:Y:S04]  /*2a00*/  STS [R2], R5 ;  /* 0x0000000502007388 */ /* 0x0011e80000000800 */
[----:B------:R0:W-:Y:S02]  /*2a10*/  STS [R6], R7 ;  /* 0x0000000706007388 */ /* 0x0001e40000000800 */
.L_x_91:
[----:B------:R-:W-:Y:S05]  /*2a20*/  BSYNC.RECONVERGENT B0 ;  /* 0x0000000000007941 */ /* 0x000fea0003800200 */
.L_x_90:
        /* <DEDUP_REMOVED lines=16> */
[----:B------:R-:W-:Y:S01]  /*2b30*/  USHF.L.U64.HI UR4, UR12, 0x2, UR8 ;  /* 0x000000020c047899 */ /* 0x000fe20008010208 */
[C---:B------:R-:W-:Y:S01]  /*2b40*/  SHF.L.U32 R10, R0.reuse, 0x8, RZ ;  /* 0x00000008000a7819 */ /* 0x040fe200000006ff */
[----:B------:R-:W-:Y:S01]  /*2b50*/  USHF.L.U32 UR5, UR12, 0x2, URZ ;  /* 0x000000020c057899 */ /* 0x000fe200080006ff */
[----:B------:R-:W-:Y:S02]  /*2b60*/  LOP3.LUT R0, R0, 0x3, RZ, 0xc0, !PT ;  /* 0x0000000300007812 */ /* 0x000fe400078ec0ff */
[----:B------:R-:W-:Y:S02]  /*2b70*/  LOP3.LUT R11, R10, 0x300, RZ, 0xc0, !PT ;  /* 0x000003000a0b7812 */ /* 0x000fe400078ec0ff */
[----:B------:R-:W-:Y:S01]  /*2b80*/  MOV R7, UR4 ;  /* 0x0000000400077c02 */ /* 0x000fe20008000f00 */
[----:B------:R-:W-:Y:S01]  /*2b90*/  IMAD.U32 R6, RZ, RZ, UR5 ;  /* 0x00000005ff067e24 */ /* 0x000fe2000f8e00ff */
[----:B------:R-:W-:-:S03]  /*2ba0*/  IADD3 R10, PT, PT, -R0, RZ, RZ ;  /* 0x000000ff000a7210 */ /* 0x000fc60007ffe1ff */
[----:B------:R-:W-:Y:S01]  /*2bb0*/  IMAD.WIDE.U32 R8, R4, 0x4, R6 ;  /* 0x0000000404087825 */ /* 0x000fe200078e0006 */
[----:B------:R-:W-:Y:S02]  /*2bc0*/  IADD3.X R7, PT, PT, RZ, UR8, RZ, P0, !PT ;  /* 0x00000008ff077c10 */ /* 0x000fe400087fe4ff */
[----:B--2---:R-:W-:Y:S02]  /*2bd0*/  LEA R6, P1, R12, UR18, 0x2 ;  /* 0x000000120c067c11 */ /* 0x004fe4000f8210ff */
[----:B------:R-:W-:Y:S02]  /*2be0*/  IADD3 R8, P0, PT, R8, UR16, RZ ;  /* 0x0000001008087c10 */ /* 0x000fe4000ff1e0ff */
[----:B------:R-:W-:Y:S02]  /*2bf0*/  LEA.HI.X R7, R12, UR19, R7, 0x2, P1 ;  /* 0x000000130c077c11 */ /* 0x000fe400088f1407 */
[----:B------:R-:W-:Y:S02]  /*2c00*/  IADD3 R4, PT, PT, R4, R11, RZ ;  /* 0x0000000b04047210 */ /* 0x000fe40007ffe0ff */
[----:B------:R-:W-:-:S07]  /*2c10*/  IADD3.X R9, PT, PT, R9, UR17, RZ, P0, !PT ;  /* 0x0000001109097c10 */ /* 0x000fce00087fe4ff */
.L_x_97:
[----:B------:R-:W0:Y:S01]  /*2c20*/  LDG.E.CONSTANT R11, desc[UR10][R8.64] ;  /* 0x0000000a080b7981 */ /* 0x000e22000c1e9900 */
[----:B-12---:R-:W1:Y:S01]  /*2c30*/  MUFU.RCP R12, R3 ;  /* 0x00000003000c7308 */ /* 0x006e620000001000 */
[----:B------:R-:W-:Y:S01]  /*2c40*/  VIADD R10, R10, 0x1 ;  /* 0x000000010a0a7836 */ /* 0x000fe20000000000 */
[----:B------:R-:W-:Y:S04]  /*2c50*/  BSSY.RECONVERGENT B1, `(.L_x_95) ;  /* 0x0000012000017945 */ /* 0x000fe80003800200 */
        /* <DEDUP_REMOVED lines=15> */
[----:B------:R-:W-:Y:S05]  /*2d50*/  CALL.REL.NOINC `($__internal_1_$__cuda_sm3x_div_rn_noftz_f32_slowpath) ;  /* 0x0000000400f47944 */ /* 0x000fea0003c00000 */
[----:B------:R-:W-:-:S07]  /*2d60*/  MOV R15, R11 ;  /* 0x0000000b000f7202 */ /* 0x000fce0000000f00 */
.L_x_96:
[----:B------:R-:W-:Y:S05]  /*2d70*/  BSYNC.RECONVERGENT B1 ;  /* 0x0000000000017941 */ /* 0x000fea0003800200 */
.L_x_95:
[----:B------:R-:W-:Y:S02]  /*2d80*/  MOV R12, R6 ;  /* 0x00000006000c7202 */ /* 0x000fe40000000f00 */
[----:B------:R-:W-:Y:S02]  /*2d90*/  MOV R13, R7 ;  /* 0x00000007000d7202 */ /* 0x000fe40000000f00 */
[----:B------:R-:W-:Y:S02]  /*2da0*/  IADD3 R8, P1, PT, R8, 0x400, RZ ;  /* 0x0000040008087810 */ /* 0x000fe40007f3e0ff */
[----:B------:R-:W-:Y:S01]  /*2db0*/  IADD3 R6, P0, PT, R6, 0x400, RZ ;  /* 0x0000040006067810 */ /* 0x000fe20007f1e0ff */
[----:B------:R2:W-:Y:S01]  /*2dc0*/  STG.E desc[UR10][R12.64], R15 ;  /* 0x0000000f0c007986 */ /* 0x0005e2000c10190a */
[----:B------:R-:W-:Y:S02]  /*2dd0*/  IADD3.X R9, PT, PT, RZ, R9, RZ, P1, !PT ;  /* 0x00000009ff097210 */ /* 0x000fe40000ffe4ff */
[----:B------:R-:W-:Y:S01]  /*2de0*/  IADD3.X R7, PT, PT, RZ, R7, RZ, P0, !PT ;  /* 0x00000007ff077210 */ /* 0x000fe200007fe4ff */
[----:B------:R-:W-:Y:S08]  /*2df0*/  @P2 BRA `(.L_x_97) ;  /* 0xfffffffc00882947 */ /* 0x000ff0000383ffff */
.L_x_94:
[----:B------:R-:W-:Y:S05]  /*2e00*/  BSYNC.RECONVERGENT B0 ;  /* 0x0000000000007941 */ /* 0x000fea0003800200 */
.L_x_93:
[----:B------:R-:W-:-:S13]  /*2e10*/  ISETP.GE.U32.AND P0, PT, R5, 0x300, PT ;  /* 0x000003000500780c */ /* 0x000fda0003f06070 */
[----:B------:R-:W-:Y:S05]  /*2e20*/  @!P0 EXIT ;  /* 0x000000000000894d */ /* 0x000fea0003800000 */
[----:B------:R-:W2:Y:S01]  /*2e30*/  LDCU.128 UR16, c[0x0][0x380] ;  /* 0x00007000ff1077ac */ /* 0x000ea20008000c00 */
[----:B------:R-:W-:Y:S01]  /*2e40*/  IADD3 R0, P0, PT, R4, UR12, RZ ;  /* 0x0000000c04007c10 */ /* 0x000fe2000ff1e0ff */
[----:B------:R-:W-:-:S03]  /*2e50*/  USHF.L.U64.HI UR4, UR12, 0x2, UR8 ;  /* 0x000000020c047899 */ /* 0x000fc60008010208 */
[----:B------:R-:W-:Y:S01]  /*2e60*/  IADD3.X R5, PT, PT, RZ, UR8, RZ, P0, !PT ;  /* 0x00000008ff057c10 */ /* 0x000fe200087fe4ff */
[----:B------:R-:W-:Y:S02]  /*2e70*/  USHF.L.U32 UR5, UR12, 0x2, URZ ;  /* 0x000000020c057899 */ /* 0x000fe400080006ff */
[----:B------:R-:W-:-:S04]  /*2e80*/  MOV R7, UR4 ;  /* 0x0000000400077c02 */ /* 0x000fc80008000f00 */
[----:B------:R-:W-:Y:S01]  /*2e90*/  IMAD.U32 R6, RZ, RZ, UR5 ;  /* 0x00000005ff067e24 */ /* 0x000fe2000f8e00ff */
[----:B------:R-:W3:Y:S03]  /*2ea0*/  LDCU UR4, c[0x0][0x394] ;  /* 0x00007280ff0477ac */ /* 0x000ee60008000800 */
[----:B------:R-:W-:Y:S01]  /*2eb0*/  IMAD.WIDE.U32 R6, R4, 0x4, R6 ;  /* 0x0000000404067825 */ /* 0x000fe200078e0006 */
[----:B--2---:R-:W-:Y:S02]  /*2ec0*/  LEA R12, P3, R0, UR18, 0x2 ;  /* 0x00000012000c7c11 */ /* 0x004fe4000f8610ff */
[----:B------:R-:W-:Y:S02]  /*2ed0*/  IADD3 R6, P2, PT, R6, UR16, RZ ;  /* 0x0000001006067c10 */ /* 0x000fe4000ff5e0ff */
[----:B------:R-:W-:Y:S02]  /*2ee0*/  IADD3 R12, P1, PT, R12, 0x800, RZ ;  /* 0x000008000c0c7810 */ /* 0x000fe40007f3e0ff */
[----:B------:R-:W-:-:S02]  /*2ef0*/  IADD3 R6, P0, PT, R6, 0x800, RZ ;  /* 0x0000080006067810 */ /* 0x000fc40007f1e0ff */
[----:B------:R-:W-:Y:S02]  /*2f00*/  LEA.HI.X R5, R0, UR19, R5, 0x2, P3 ;  /* 0x0000001300057c11 */ /* 0x000fe400098f1405 */
[----:B------:R-:W-:Y:S02]  /*2f10*/  IADD3.X R7, PT, PT, RZ, UR17, R7, P0, P2 ;  /* 0x00000011ff077c10 */ /* 0x000fe400087e4407 */
[----:B------:R-:W-:-:S07]  /*2f20*/  IADD3.X R15, PT, PT, RZ, R5, RZ, P1, !PT ;  /* 0x00000005ff0f7210 */ /* 0x000fce0000ffe4ff */
.L_x_106:
        /* <DEDUP_REMOVED lines=18> */
[----:B------:R-:W-:Y:S01]  /*3050*/  IMAD.MOV.U32 R0, RZ, RZ, R10 ;  /* 0x000000ffff007224 */ /* 0x000fe200078e000a */
[----:B------:R-:W-:-:S07]  /*3060*/  MOV R12, 0x3080 ;  /* 0x00003080000c7802 */ /* 0x000fce0000000f00 */
[----:B---3--:R-:W-:Y:S05]  /*3070*/  CALL.REL.NOINC `($__internal_1_$__cuda_sm3x_div_rn_noftz_f32_slowpath) ;  /* 0x00000004002c7944 */ /* 0x008fea0003c00000 */
.L_x_99:
[----:B---3--:R-:W-:Y:S05]  /*3080*/  BSYNC.RECONVERGENT B0 ;  /* 0x0000000000007941 */ /* 0x008fea0003800200 */
.L_x_98:
        /* <DEDUP_REMOVED lines=19> */
[----:B------:R-:W-:Y:S05]  /*31c0*/  CALL.REL.NOINC `($__internal_1_$__cuda_sm3x_div_rn_noftz_f32_slowpath) ;  /* 0x0000000000d87944 */ /* 0x000fea0003c00000 */
[----:B------:R-:W-:-:S07]  /*31d0*/  MOV R13, R11 ;  /* 0x0000000b000d7202 */ /* 0x000fce0000000f00 */
.L_x_101:
[----:B------:R-:W-:Y:S05]  /*31e0*/  BSYNC.RECONVERGENT B0 ;  /* 0x0000000000007941 */ /* 0x000fea0003800200 */
.L_x_100:
        /* <DEDUP_REMOVED lines=20> */
.L_x_103:
[----:B------:R-:W-:Y:S05]  /*3330*/  BSYNC.RECONVERGENT B0 ;  /* 0x0000000000007941 */ /* 0x000fea0003800200 */
.L_x_102:
        /* <DEDUP_REMOVED lines=21> */
.L_x_105:
[----:B------:R-:W-:Y:S05]  /*3490*/  BSYNC.RECONVERGENT B0 ;  /* 0x0000000000007941 */ /* 0x000fea0003800200 */
.L_x_104:
[----:B------:R2:W-:Y:S01]  /*34a0*/  STG.E desc[UR10][R8.64+0x400], R13 ;  /* 0x0004000d08007986 */ /* 0x0005e2000c10190a */
[----:B------:R-:W-:Y:S01]  /*34b0*/  VIADD R4, R4, 0x400 ;  /* 0x0000040004047836 */ /* 0x000fe20000000000 */
[----:B------:R-:W-:Y:S02]  /*34c0*/  IADD3 R6, P1, PT, R6, 0x1000, RZ ;  /* 0x0000100006067810 */ /* 0x000fe40007f3e0ff */
[----:B------:R-:W-:Y:S02]  /*34d0*/  IADD3 R12, P2, PT, R8, 0x1000, RZ ;  /* 0x00001000080c7810 */ /* 0x000fe40007f5e0ff */
[----:B------:R-:W-:Y:S02]  /*34e0*/  ISETP.GE.AND P0, PT, R4, UR4, PT ;  /* 0x0000000404007c0c */ /* 0x000fe4000bf06270 */
[----:B------:R-:W-:Y:S02]  /*34f0*/  IADD3.X R7, PT, PT, RZ, R7, RZ, P1, !PT ;  /* 0x00000007ff077210 */ /* 0x000fe40000ffe4ff */
[----:B------:R-:W-:-:S09]  /*3500*/  IADD3.X R15, PT, PT, RZ, R9, RZ, P2, !PT ;  /* 0x00000009ff0f7210 */ /* 0x000fd200017fe4ff */
[----:B--2---:R-:W-:Y:S05]  /*3510*/  @!P0 BRA `(.L_x_106) ;  /* 0xfffffff800848947 */ /* 0x004fea000383ffff */
[----:B------:R-:W-:Y:S05]  /*3520*/  EXIT ;  /* 0x000000000000794d */ /* 0x000fea0003800000 */
        .weak           $__internal_1_$__cuda_sm3x_div_rn_noftz_f32_slowpath
        .type           $__internal_1_$__cuda_sm3x_div_rn_noftz_f32_slowpath,@function
        .size           $__internal_1_$__cuda_sm3x_div_rn_noftz_f32_slowpath,(.L_x_175 - $__internal_1_$__cuda_sm3x_div_rn_noftz_f32_slowpath)
$__internal_1_$__cuda_sm3x_div_rn_noftz_f32_slowpath:
[----:B------:R-:W-:Y:S01]  /*3530*/  SHF.R.U32.HI R11, RZ, 0x17, R3 ;  /* 0x00000017ff0b7819 */ /* 0x000fe20000011603 */
[----:B------:R-:W-:Y:S01]  /*3540*/  BSSY.RECONVERGENT B2, `(.L_x_107) ;  /* 0x0000063000027945 */ /* 0x000fe20003800200 */
[----:B------:R-:W-:Y:S02]  /*3550*/  SHF.R.U32.HI R13, RZ, 0x17, R0 ;  /* 0x00000017ff0d7819 */ /* 0x000fe40000011600 */
[----:B------:R-:W-:Y:S02]  /*3560*/  LOP3.LUT R11, R11, 0xff, RZ, 0xc0, !PT ;  /* 0x000000ff0b0b7812 */ /* 0x000fe400078ec0ff */
[----:B------:R-:W-:Y:S02]  /*3570*/  LOP3.LUT R16, R13, 0xff, RZ, 0xc0, !PT ;  /* 0x000000ff0d107812 */ /* 0x000fe400078ec0ff */
[----:B------:R-:W-:Y:S02]  /*3580*/  IADD3 R17, PT, PT, R11, -0x1, RZ ;  /* 0xffffffff0b117810 */ /* 0x000fe40007ffe0ff */
[----:B------:R-:W-:-:S02]  /*3590*/  IADD3 R14, PT, PT, R16, -0x1, RZ ;  /* 0xffffffff100e7810 */ /* 0x000fc40007ffe0ff */
[----:B------:R-:W-:Y:S02]  /*35a0*/  ISETP.GT.U32.AND P0, PT, R17, 0xfd, PT ;  /* 0x000000fd1100780c */ /* 0x000fe40003f04070 */
[----:B------:R-:W-:Y:S02]  /*35b0*/  MOV R15, R3 ;  /* 0x00000003000f7202 */ /* 0x000fe40000000f00 */
        /* <DEDUP_REMOVED lines=21> */
[----:B------:R-:W-:Y:S01]  /*3710*/  @P0 IMAD.MOV.U32 R13, RZ, RZ, RZ ;  /* 0x000000ffff0d0224 */ /* 0x000fe200078e00ff */
[----:B------:R-:W-:Y:S01]  /*3720*/  @!P0 MOV R13, 0xffffffc0 ;  /* 0xffffffc0000d8802 */ /* 0x000fe20000000f00 */
[----:B------:R-:W-:Y:S01]  /*3730*/  @!P0 FFMA R0, R0, 1.84467440737095516160e+19, RZ ;  /* 0x5f80000000008823 */ /* 0x000fe200000000ff */
[----:B------:R-:W-:Y:S02]  /*3740*/  @!P1 FFMA R15, R3, 1.84467440737095516160e+19, RZ ;  /* 0x5f800000030f9823 */ /* 0x000fe400000000ff */
[----:B------:R-:W-:-:S07]  /*3750*/  @!P1 IADD3 R13, PT, PT, R13, 0x40, RZ ;  /* 0x000000400d0d9810 */ /* 0x000fce0007ffe0ff */
.L_x_108:
        /* <DEDUP_REMOVED lines=18> */
[----:B------:R-:W-:-:S05]  /*3880*/  IADD3 R18, PT, PT, R11, R16, RZ ;  /* 0x000000100b127210 */ /* 0x000fca0007ffe0ff */
[----:B------:R-:W-:-:S05]  /*3890*/  VIADD R11, R18, 0xffffffff ;  /* 0xffffffff120b7836 */ /* 0x000fca0000000000 */
        /* <DEDUP_REMOVED lines=10> */
[C---:B------:R-:W-:Y:S02]  /*3940*/  IADD3 R16, PT, PT, R18.reuse, 0x20, RZ ;  /* 0x0000002012107810 */ /* 0x040fe40007ffe0ff */
[C---:B------:R-:W-:Y:S02]  /*3950*/  ISETP.NE.AND P3, PT, R18.reuse, RZ, PT ;  /* 0x000000ff1200720c */ /* 0x040fe40003f65270 */
[----:B------:R-:W-:Y:S01]  /*3960*/  LOP3.LUT R13, R11, 0x7fffff, RZ, 0xc0, !PT ;  /* 0x007fffff0b0d7812 */ /* 0x000fe200078ec0ff */
[CCC-:B------:R-:W-:Y:S01]  /*3970*/  FFMA.RP R11, R15.reuse, R17.reuse, R14.reuse ;  /* 0x000000110f0b7223 */ /* 0x1c0fe2000000800e */
[----:B------:R-:W-:Y:S01]  /*3980*/  FFMA.RM R14, R15, R17, R14 ;  /* 0x000000110f0e7223 */ /* 0x000fe2000000400e */
[----:B------:R-:W-:Y:S02]  /*3990*/  ISETP.NE.AND P1, PT, R18, RZ, PT ;  /* 0x000000ff1200720c */ /* 0x000fe40003f25270 */
[----:B------:R-:W-:-:S02]  /*39a0*/  LOP3.LUT R13, R13, 0x800000, RZ, 0xfc, !PT ;  /* 0x008000000d0d7812 */ /* 0x000fc400078efcff */
[----:B------:R-:W-:Y:S02]  /*39b0*/  IADD3 R15, PT, PT, -R18, RZ, RZ ;  /* 0x000000ff120f7210 */ /* 0x000fe40007ffe1ff */
[----:B------:R-:W-:Y:S02]  /*39c0*/  SHF.L.U32 R16, R13, R16, RZ ;  /* 0x000000100d107219 */ /* 0x000fe400000006ff */
[----:B------:R-:W-:Y:S02]  /*39d0*/  FSETP.NEU.FTZ.AND P0, PT, R11, R14, PT ;  /* 0x0000000e0b00720b */ /* 0x000fe40003f1d000 */
[----:B------:R-:W-:Y:S02]  /*39e0*/  SEL R14, R15, RZ, P3 ;  /* 0x000000ff0f0e7207 */ /* 0x000fe40001800000 */
[----:B------:R-:W-:Y:S02]  /*39f0*/  ISETP.NE.AND P1, PT, R16, RZ, P1 ;  /* 0x000000ff1000720c */ /* 0x000fe40000f25270 */
[----:B------:R-:W-:-:S02]  /*3a00*/  SHF.R.U32.HI R14, RZ, R14, R13 ;  /* 0x0000000eff0e7219 */ /* 0x000fc4000001160d */
[----:B------:R-:W-:Y:S02]  /*3a10*/  PLOP3.LUT P0, PT, P0, P1, PT, 0xf8, 0x8f ;  /* 0x00000000008f781c */ /* 0x000fe40000703f70 */
[----:B------:R-:W-:Y:S02]  /*3a20*/  SHF.R.U32.HI R16, RZ, 0x1, R14 ;  /* 0x00000001ff107819 */ /* 0x000fe4000001160e */
[----:B------:R-:W-:-:S04]  /*3a30*/  SEL R11, RZ, 0x1, !P0 ;  /* 0x00000001ff0b7807 */ /* 0x000fc80004000000 */
[----:B------:R-:W-:-:S04]  /*3a40*/  LOP3.LUT R11, R11, 0x1, R16, 0xf8, !PT ;  /* 0x000000010b0b7812 */ /* 0x000fc800078ef810 */
[----:B------:R-:W-:-:S04]  /*3a50*/  LOP3.LUT R11, R11, R14, RZ, 0xc0, !PT ;  /* 0x0000000e0b0b7212 */ /* 0x000fc800078ec0ff */
[----:B------:R-:W-:-:S04]  /*3a60*/  IADD3 R11, PT, PT, R16, R11, RZ ;  /* 0x0000000b100b7210 */ /* 0x000fc80007ffe0ff */
[----:B------:R-:W-:Y:S01]  /*3a70*/  LOP3.LUT R0, R11, R0, RZ, 0xfc, !PT ;  /* 0x000000000b007212 */ /* 0x000fe200078efcff */
[----:B------:R-:W-:Y:S06]  /*3a80*/  BRA `(.L_x_116) ;  /* 0x0000000000107947 */ /* 0x000fec0003800000 */
.L_x_115:
[----:B------:R-:W-:-:S04]  /*3a90*/  LOP3.LUT R0, R0, 0x80000000, RZ, 0xc0, !PT ;  /* 0x8000000000007812 */ /* 0x000fc800078ec0ff */
[----:B------:R-:W-:Y:S01]  /*3aa0*/  LOP3.LUT R0, R0, 0x7f800000, RZ, 0xfc, !PT ;  /* 0x7f80000000007812 */ /* 0x000fe200078efcff */
[----:B------:R-:W-:Y:S06]  /*3ab0*/  BRA `(.L_x_116) ;  /* 0x0000000000047947 */ /* 0x000fec0003800000 */
.L_x_114:
[----:B------:R-:W-:-:S07]  /*3ac0*/  LEA R0, R16, R0, 0x17 ;  /* 0x0000000010007211 */ /* 0x000fce00078eb8ff */
.L_x_116:
[----:B------:R-:W-:Y:S05]  /*3ad0*/  BSYNC.RECONVERGENT B3 ;  /* 0x0000000000037941 */ /* 0x000fea0003800200 */
.L_x_113:
[----:B------:R-:W-:Y:S05]  /*3ae0*/  BRA `(.L_x_117) ;  /* 0x0000000000207947 */ /* 0x000fea0003800000 */
.L_x_112:
[----:B------:R-:W-:-:S04]  /*3af0*/  LOP3.LUT R0, R15, 0x80000000, R0, 0x48, !PT ;  /* 0x800000000f007812 */ /* 0x000fc800078e4800 */
[----:B------:R-:W-:Y:S01]  /*3b00*/  LOP3.LUT R0, R0, 0x7f800000, RZ, 0xfc, !PT ;  /* 0x7f80000000007812 */ /* 0x000fe200078efcff */
[----:B------:R-:W-:Y:S06]  /*3b10*/  BRA `(.L_x_117) ;  /* 0x0000000000147947 */ /* 0x000fec0003800000 */
.L_x_111:
[----:B------:R-:W-:Y:S01]  /*3b20*/  LOP3.LUT R0, R15, 0x80000000, R0, 0x48, !PT ;  /* 0x800000000f007812 */ /* 0x000fe200078e4800 */
[----:B------:R-:W-:Y:S06]  /*3b30*/  BRA `(.L_x_117) ;  /* 0x00000000000c7947 */ /* 0x000fec0003800000 */
.L_x_110:
[----:B------:R-:W0:Y:S01]  /*3b40*/  MUFU.RSQ R0, -QNAN ;  /* 0xffc0000000007908 */ /* 0x000e220000001400 */
[----:B------:R-:W-:Y:S05]  /*3b50*/  BRA `(.L_x_117) ;  /* 0x0000000000047947 */ /* 0x000fea0003800000 */
.L_x_109:
[----:B------:R-:W-:-:S07]  /*3b60*/  FADD.FTZ R0, R0, R3 ;  /* 0x0000000300007221 */ /* 0x000fce0000010000 */
.L_x_117:
[----:B------:R-:W-:Y:S05]  /*3b70*/  BSYNC.RECONVERGENT B2 ;  /* 0x0000000000027941 */ /* 0x000fea0003800200 */
.L_x_107:
[----:B------:R-:W-:Y:S01]  /*3b80*/  HFMA2 R13, -RZ, RZ, 0, 0 ;  /* 0x00000000ff0d7431 */ /* 0x000fe200000001ff */
[----:B0-----:R-:W-:-:S03]  /*3b90*/  MOV R11, R0 ;  /* 0x00000000000b7202 */ /* 0x001fc60000000f00 */
[----:B------:R-:W-:Y:S05]  /*3ba0*/  RET.REL.NODEC R12 `(_Z24softmax_online_rows_cudaILi256EEvPKfPfii) ;  /* 0xffffffc40c147950 */ /* 0x000fea0003c3ffff */
.L_x_118:
        /* <DEDUP_REMOVED lines=13> */
.L_x_175:


//--------------------- .text._Z24softmax_online_rows_cudaILi128EEvPKfPfii --------------------------
	.section	.text._Z24softmax_online_rows_cudaILi128EEvPKfPfii,"ax",@progbits
	.align	128
        .global         _Z24softmax_online_rows_cudaILi128EEvPKfPfii
        .type           _Z24softmax_online_rows_cudaILi128EEvPKfPfii,@function
        .size           _Z24softmax_online_rows_cudaILi128EEvPKfPfii,(.L_x_176 - _Z24softmax_online_rows_cudaILi128EEvPKfPfii)
        .other          _Z24softmax_online_rows_cudaILi128EEvPKfPfii,@"STO_CUDA_ENTRY STV_DEFAULT"
_Z24softmax_online_rows_cudaILi128EEvPKfPfii:
.text._Z24softmax_online_rows_cudaILi128EEvPKfPfii:
        /* <DEDUP_REMOVED lines=43> */
.L_x_123:
        /* <DEDUP_REMOVED lines=127> */
.L_x_122:
[----:B------:R-:W-:Y:S05]  /*0aa0*/  BSYNC.RECONVERGENT B1 ;  /* 0x0000000000017941 */ /* 0x000fea0003800200 */
.L_x_121:
        /* <DEDUP_REMOVED lines=73> */
.L_x_125:
[----:B------:R-:W-:Y:S05]  /*0f40*/  BSYNC.RECONVERGENT B1 ;  /* 0x0000000000017941 */ /* 0x000fea0003800200 */
.L_x_124:
        /* <DEDUP_REMOVED lines=38> */
.L_x_127:
[----:B------:R-:W-:Y:S05]  /*11b0*/  BSYNC.RECONVERGENT B1 ;  /* 0x0000000000017941 */ /* 0x000fea0003800200 */
.L_x_126:
        /* <DEDUP_REMOVED lines=18> */
.L_x_120:
[----:B------:R-:W-:Y:S05]  /*12e0*/  BSYNC.RECONVERGENT B0 ;  /* 0x0000000000007941 */ /* 0x000fea0003800200 */
.L_x_119:
        /* <DEDUP_REMOVED lines=56> */
.L_x_129:
[----:B------:R-:W-:Y:S05]  /*1670*/  BSYNC.RECONVERGENT B0 ;  /* 0x0000000000007941 */ /* 0x000fea0003800200 */
.L_x_128:
        /* <DEDUP_REMOVED lines=38> */
.L_x_132:
[----:B------:R-:W2:Y:S01]  /*18e0*/  LDS R3, [R0+0x80] ;  /* 0x0000800000037984 */ /* 0x000ea20000000800 */
[----:B01----:R-:W-:-:S03]  /*18f0*/  HFMA2 R7, -RZ, RZ, 0, 5.9604644775390625e-08 ;  /* 0x00000001ff077431 */ /* 0x003fc600000001ff */
[----:B--2---:R-:W-:Y:S04]  /*1900*/  STS [R0], R3 ;  /* 0x0000000300007388 */ /* 0x004fe80000000800 */
[----:B------:R-:W0:Y:S04]  /*1910*/  LDS R5, [R2+0x80] ;  /* 0x0000800002057984 */ /* 0x000e280000000800 */
[----:B0-----:R4:W-:Y:S04]  /*1920*/  STS [R2], R5 ;  /* 0x0000000502007388 */ /* 0x0019e80000000800 */
[----:B------:R4:W-:Y:S02]  /*1930*/  STS [R6], R7 ;  /* 0x0000000706007388 */ /* 0x0009e40000000800 */
.L_x_131:
[----:B------:R-:W-:Y:S05]  /*1940*/  BSYNC.RECONVERGENT B0 ;  /* 0x0000000000007941 */ /* 0x000fea0003800200 */
.L_x_130:
        /* <DEDUP_REMOVED lines=38> */
.L_x_135:
[----:B------:R-:W2:Y:S01]  /*1bb0*/  LDS R3, [R0+0x40] ;  /* 0x0000400000037984 */ /* 0x000ea20000000800 */
[----:B01--4-:R-:W-:-:S03]  /*1bc0*/  IMAD.MOV.U32 R7, RZ, RZ, 0x1 ;  /* 0x00000001ff077424 */ /* 0x013fc600078e00ff */
[----:B--2---:R-:W-:Y:S04]  /*1bd0*/  STS [R0], R3 ;  /* 0x0000000300007388 */ /* 0x004fe80000000800 */
[----:B------:R-:W0:Y:S04]  /*1be0*/  LDS R5, [R2+0x40] ;  /* 0x0000400002057984 */ /* 0x000e280000000800 */
[----:B0-----:R0:W-:Y:S04]  /*1bf0*/  STS [R2], R5 ;  /* 0x0000000502007388 */ /* 0x0011e80000000800 */
[----:B------:R0:W-:Y:S02]  /*1c00*/  STS [R6], R7 ;  /* 0x0000000706007388 */ /* 0x0001e40000000800 */
.L_x_134:
[----:B------:R-:W-:Y:S05]  /*1c10*/  BSYNC.RECONVERGENT B0 ;  /* 0x0000000000007941 */ /* 0x000fea0003800200 */
.L_x_133:
        /* <DEDUP_REMOVED lines=38> */
.L_x_138:
[----:B------:R-:W2:Y:S01]  /*1e80*/  LDS R3, [R0+0x20] ;  /* 0x0000200000037984 */ /* 0x000ea20000000800 */
[----:B01--4-:R-:W-:-:S03]  /*1e90*/  MOV R7, 0x1 ;  /* 0x0000000100077802 */ /* 0x013fc60000000f00 */
[----:B--2---:R-:W-:Y:S04]  /*1ea0*/  STS [R0], R3 ;  /* 0x0000000300007388 */ /* 0x004fe80000000800 */
[----:B------:R-:W0:Y:S04]  /*1eb0*/  LDS R5, [R2+0x20] ;  /* 0x0000200002057984 */ /* 0x000e280000000800 */
[----:B0-----:R0:W-:Y:S04]  /*1ec0*/  STS [R2], R5 ;  /* 0x0000000502007388 */ /* 0x0011e80000000800 */
[----:B------:R0:W-:Y:S02]  /*1ed0*/  STS [R6], R7 ;  /* 0x0000000706007388 */ /* 0x0001e40000000800 */
.L_x_137:
[----:B------:R-:W-:Y:S05]  /*1ee0*/  BSYNC.RECONVERGENT B0 ;  /* 0x0000000000007941 */ /* 0x000fea0003800200 */
.L_x_136:
        /* <DEDUP_REMOVED lines=38> */
.L_x_141:
[----:B------:R-:W2:Y:S01]  /*2150*/  LDS R3, [R0+0x10] ;  /* 0x0000100000037984 */ /* 0x000ea20000000800 */
[----:B01--4-:R-:W-:-:S03]  /*2160*/  MOV R7, 0x1 ;  /* 0x0000000100077802 */ /* 0x013fc60000000f00 */
[----:B--2---:R-:W-:Y:S04]  /*2170*/  STS [R0], R3 ;  /* 0x0000000300007388 */ /* 0x004fe80000000800 */
[----:B------:R-:W0:Y:S04]  /*2180*/  LDS R5, [R2+0x10] ;  /* 0x0000100002057984 */ /* 0x000e280000000800 */
[----:B0-----:R0:W-:Y:S04]  /*2190*/  STS [R2], R5 ;  /* 0x0000000502007388 */ /* 0x0011e80000000800 */
[----:B------:R0:W-:Y:S02]  /*21a0*/  STS [R6], R7 ;  /* 0x0000000706007388 */ /* 0x0001e40000000800 */
.L_x_140:
[----:B------:R-:W-:Y:S05]  /*21b0*/  BSYNC.RECONVERGENT B0 ;  /* 0x0000000000007941 */ /* 0x000fea0003800200 */
.L_x_139:
        /* <DEDUP_REMOVED lines=38> */
.L_x_144:
[----:B------:R-:W2:Y:S01]  /*2420*/  LDS R3, [R0+0x8] ;  /* 0x0000080000037984 */ /* 0x000ea20000000800 */
[----:B01--4-:R-:W-:-:S03]  /*2430*/  IMAD.MOV.U32 R7, RZ, RZ, 0x1 ;  /* 0x00000001ff077424 */ /* 0x013fc600078e00ff */
[----:B--2---:R-:W-:Y:S04]  /*2440*/  STS [R0], R3 ;  /* 0x0000000300007388 */ /* 0x004fe80000000800 */
[----:B------:R-:W0:Y:S04]  /*2450*/  LDS R5, [R2+0x8] ;  /* 0x0000080002057984 */ /* 0x000e280000000800 */
[----:B0-----:R0:W-:Y:S04]  /*2460*/  STS [R2], R5 ;  /* 0x0000000502007388 */ /* 0x0011e80000000800 */
[----:B------:R0:W-:Y:S02]  /*2470*/  STS [R6], R7 ;  /* 0x0000000706007388 */ /* 0x0001e40000000800 */
.L_x_143:
[----:B------:R-:W-:Y:S05]  /*2480*/  BSYNC.RECONVERGENT B0 ;  /* 0x0000000000007941 */ /* 0x000fea0003800200 */
.L_x_142:
        /* <DEDUP_REMOVED lines=38> */
.L_x_147:
[----:B------:R-:W2:Y:S01]  /*26f0*/  LDS R3, [UR4+0x4] ;  /* 0x00000404ff037984 */ /* 0x000ea20008000800 */
[----:B01--4-:R-:W-:-:S03]  /*2700*/  HFMA2 R7, -RZ, RZ, 0, 5.9604644775390625e-08 ;  /* 0x00000001ff077431 */ /* 0x013fc600000001ff */
[----:B--2---:R-:W-:Y:S04]  /*2710*/  STS [R0], R3 ;  /* 0x0000000300007388 */ /* 0x004fe80000000800 */
[----:B------:R-:W0:Y:S04]  /*2720*/  LDS R5, [UR4+0x204] ;  /* 0x00020404ff057984 */ /* 0x000e280008000800 */
[----:B0-----:R0:W-:Y:S04]  /*2730*/  STS [R2], R5 ;  /* 0x0000000502007388 */ /* 0x0011e80000000800 */
[----:B------:R0:W-:Y:S02]  /*2740*/  STS [R6], R7 ;  /* 0x0000000706007388 */ /* 0x0001e40000000800 */
.L_x_146:
[----:B------:R-:W-:Y:S05]  /*2750*/  BSYNC.RECONVERGENT B0 ;  /* 0x0000000000007941 */ /* 0x000fea0003800200 */
.L_x_145:
        /* <DEDUP_REMOVED lines=16> */
[----:B------:R-:W-:Y:S02]  /*2860*/  USHF.L.U32 UR5, UR12, 0x2, URZ ;  /* 0x000000020c057899 */ /* 0x000fe400080006ff */
[----:B------:R-:W-:Y:S01]  /*2870*/  USHF.L.U64.HI UR4, UR12, 0x2, UR8 ;  /* 0x000000020c047899 */ /* 0x000fe20008010208 */
[C---:B------:R-:W-:Y:S01]  /*2880*/  IMAD.SHL.U32 R10, R0.reuse, 0x80, RZ ;  /* 0x00000080000a7824 */ /* 0x040fe200078e00ff */
[----:B------:R-:W-:Y:S02]  /*2890*/  LOP3.LUT R0, R0, 0x3, RZ, 0xc0, !PT ;  /* 0x0000000300007812 */ /* 0x000fe400078ec0ff */
[----:B------:R-:W-:-:S02]  /*28a0*/  MOV R6, UR5 ;  /* 0x0000000500067c02 */ /* 0x000fc40008000f00 */
[----:B------:R-:W-:Y:S02]  /*28b0*/  MOV R7, UR4 ;  /* 0x0000000400077c02 */ /* 0x000fe40008000f00 */
[----:B------:R-:W-:Y:S02]  /*28c0*/  LOP3.LUT R11, R10, 0x180, RZ, 0xc0, !PT ;  /* 0x000001800a0b7812 */ /* 0x000fe400078ec0ff */
[----:B------:R-:W-:Y:S01]  /*28d0*/  IADD3 R10, PT, PT, -R0, RZ, RZ ;  /* 0x000000ff000a7210 */ /* 0x000fe20007ffe1ff */
[----:B------:R-:W-:Y:S01]  /*28e0*/  IMAD.WIDE.U32 R8, R4, 0x4, R6 ;  /* 0x0000000404087825 */ /* 0x000fe200078e0006 */
[----:B------:R-:W-:Y:S02]  /*28f0*/  IADD3.X R7, PT, PT, RZ, UR8, RZ, P0, !PT ;  /* 0x00000008ff077c10 */ /* 0x000fe400087fe4ff */
[----:B--2---:R-:W-:Y:S02]  /*2900*/  LEA R6, P1, R12, UR18, 0x2 ;  /* 0x000000120c067c11 */ /* 0x004fe4000f8210ff */
[----:B------:R-:W-:-:S02]  /*2910*/  IADD3 R8, P0, PT, R8, UR16, RZ ;  /* 0x0000001008087c10 */ /* 0x000fc4000ff1e0ff */
[----:B------:R-:W-:Y:S02]  /*2920*/  LEA.HI.X R7, R12, UR19, R7, 0x2, P1 ;  /* 0x000000130c077c11 */ /* 0x000fe400088f1407 */
[----:B------:R-:W-:Y:S02]  /*2930*/  IADD3 R4, PT, PT, R4, R11, RZ ;  /* 0x0000000b04047210 */ /* 0x000fe40007ffe0ff */
[----:B------:R-:W-:-:S07]  /*2940*/  IADD3.X R9, PT, PT, R9, UR17, RZ, P0, !PT ;  /* 0x0000001109097c10 */ /* 0x000fce00087fe4ff */
.L_x_152:
        /* <DEDUP_REMOVED lines=19> */
[----:B------:R-:W-:Y:S05]  /*2a80*/  CALL.REL.NOINC `($__internal_2_$__cuda_sm3x_div_rn_noftz_f32_slowpath) ;  /* 0x0000000400f47944 */ /* 0x000fea0003c00000 */
[----:B------:R-:W-:-:S07]  /*2a90*/  MOV R15, R11 ;  /* 0x0000000b000f7202 */ /* 0x000fce0000000f00 */
.L_x_151:
[----:B------:R-:W-:Y:S05]  /*2aa0*/  BSYNC.RECONVERGENT B1 ;  /* 0x0000000000017941 */ /* 0x000fea0003800200 */
.L_x_150:
[----:B------:R-:W-:Y:S01]  /*2ab0*/  IMAD.MOV.U32 R12, RZ, RZ, R6 ;  /* 0x000000ffff0c7224 */ /* 0x000fe200078e0006 */
[----:B------:R-:W-:Y:S02]  /*2ac0*/  MOV R13, R7 ;  /* 0x00000007000d7202 */ /* 0x000fe40000000f00 */
[----:B------:R-:W-:Y:S02]  /*2ad0*/  IADD3 R8, P1, PT, R8, 0x200, RZ ;  /* 0x0000020008087810 */ /* 0x000fe40007f3e0ff */
[----:B------:R-:W-:Y:S01]  /*2ae0*/  IADD3 R6, P0, PT, R6, 0x200, RZ ;  /* 0x0000020006067810 */ /* 0x000fe20007f1e0ff */
[----:B------:R2:W-:Y:S01]  /*2af0*/  STG.E desc[UR10][R12.64], R15 ;  /* 0x0000000f0c007986 */ /* 0x0005e2000c10190a */
[----:B------:R-:W-:Y:S02]  /*2b00*/  IADD3.X R9, PT, PT, RZ, R9, RZ, P1, !PT ;  /* 0x00000009ff097210 */ /* 0x000fe40000ffe4ff */
[----:B------:R-:W-:Y:S01]  /*2b10*/  IADD3.X R7, PT, PT, RZ, R7, RZ, P0, !PT ;  /* 0x00000007ff077210 */ /* 0x000fe200007fe4ff */
[----:B------:R-:W-:Y:S08]  /*2b20*/  @P2 BRA `(.L_x_152) ;  /* 0xfffffffc00882947 */ /* 0x000ff0000383ffff */
.L_x_149:
[----:B------:R-:W-:Y:S05]  /*2b30*/  BSYNC.RECONVERGENT B0 ;  /* 0x0000000000007941 */ /* 0x000fea0003800200 */
.L_x_148:
[----:B------:R-:W-:-:S13]  /*2b40*/  ISETP.GE.U32.AND P0, PT, R5, 0x180, PT ;  /* 0x000001800500780c */ /* 0x000fda0003f06070 */
[----:B------:R-:W-:Y:S05]  /*2b50*/  @!P0 EXIT ;  /* 0x000000000000894d */ /* 0x000fea0003800000 */
[----:B------:R-:W2:Y:S01]  /*2b60*/  LDCU.128 UR16, c[0x0][0x380] ;  /* 0x00007000ff1077ac */ /* 0x000ea20008000c00 */
[----:B------:R-:W-:Y:S01]  /*2b70*/  IADD3 R0, P0, PT, R4, UR12, RZ ;  /* 0x0000000c04007c10 */ /* 0x000fe2000ff1e0ff */
[----:B------:R-:W-:Y:S02]  /*2b80*/  USHF.L.U32 UR5, UR12, 0x2, URZ ;  /* 0x000000020c057899 */ /* 0x000fe400080006ff */
[----:B------:R-:W-:Y:S02]  /*2b90*/  USHF.L.U64.HI UR4, UR12, 0x2, UR8 ;  /* 0x000000020c047899 */ /* 0x000fe40008010208 */
[----:B------:R-:W-:Y:S02]  /*2ba0*/  IMAD.X R5, RZ, RZ, UR8, P0 ;  /* 0x00000008ff057e24 */ /* 0x000fe400080e06ff */
[----:B------:R-:W-:Y:S02]  /*2bb0*/  MOV R6, UR5 ;  /* 0x0000000500067c02 */ /* 0x000fe40008000f00 */
[----:B------:R-:W-:-:S03]  /*2bc0*/  MOV R7, UR4 ;  /* 0x0000000400077c02 */ /* 0x000fc60008000f00 */
[----:B------:R-:W-:Y:S01]  /*2bd0*/  IMAD.WIDE.U32 R6, R4, 0x4, R6 ;  /* 0x0000000404067825 */ /* 0x000fe200078e0006 */
[----:B--2---:R-:W-:Y:S01]  /*2be0*/  LEA R12, P3, R0, UR18, 0x2 ;  /* 0x00000012000c7c11 */ /* 0x004fe2000f8610ff */
[----:B------:R-:W2:Y:S01]  /*2bf0*/  LDCU UR4, c[0x0][0x394] ;  /* 0x00007280ff0477ac */ /* 0x000ea20008000800 */
[----:B------:R-:W-:Y:S02]  /*2c00*/  IADD3 R6, P2, PT, R6, UR16, RZ ;  /* 0x0000001006067c10 */ /* 0x000fe4000ff5e0ff */
[----:B------:R-:W-:Y:S02]  /*2c10*/  IADD3 R12, P1, PT, R12, 0x400, RZ ;  /* 0x000004000c0c7810 */ /* 0x000fe40007f3e0ff */
[----:B------:R-:W-:Y:S02]  /*2c20*/  IADD3 R6, P0, PT, R6, 0x400, RZ ;  /* 0x0000040006067810 */ /* 0x000fe40007f1e0ff */
[----:B------:R-:W-:Y:S02]  /*2c30*/  LEA.HI.X R5, R0, UR19, R5, 0x2, P3 ;  /* 0x0000001300057c11 */ /* 0x000fe400098f1405 */
[----:B------:R-:W-:-:S02]  /*2c40*/  IADD3.X R7, PT, PT, RZ, UR17, R7, P0, P2 ;  /* 0x00000011ff077c10 */ /* 0x000fc400087e4407 */
[----:B------:R-:W-:-:S07]  /*2c50*/  IADD3.X R15, PT, PT, RZ, R5, RZ, P1, !PT ;  /* 0x00000005ff0f7210 */ /* 0x000fce0000ffe4ff */
.L_x_161:
        /* <DEDUP_REMOVED lines=20> */
[----:B--2---:R-:W-:Y:S05]  /*2da0*/  CALL.REL.NOINC `($__internal_2_$__cuda_sm3x_div_rn_noftz_f32_slowpath) ;  /* 0x00000004002c7944 */ /* 0x004fea0003c00000 */
.L_x_154:
[----:B--2---:R-:W-:Y:S05]  /*2db0*/  BSYNC.RECONVERGENT B0 ;  /* 0x0000000000007941 */ /* 0x004fea0003800200 */
.L_x_153:
        /* <DEDUP_REMOVED lines=19> */
[----:B------:R-:W-:Y:S05]  /*2ef0*/  CALL.REL.NOINC `($__internal_2_$__cuda_sm3x_div_rn_noftz_f32_slowpath) ;  /* 0x0000000000d87944 */ /* 0x000fea0003c00000 */
[----:B------:R-:W-:-:S07]  /*2f00*/  IMAD.MOV.U32 R13, RZ, RZ, R11 ;  /* 0x000000ffff0d7224 */ /* 0x000fce00078e000b */
.L_x_156:
[----:B------:R-:W-:Y:S05]  /*2f10*/  BSYNC.RECONVERGENT B0 ;  /* 0x0000000000007941 */ /* 0x000fea0003800200 */
.L_x_155:
        /* <DEDUP_REMOVED lines=20> */
.L_x_158:
[----:B------:R-:W-:Y:S05]  /*3060*/  BSYNC.RECONVERGENT B0 ;  /* 0x0000000000007941 */ /* 0x000fea0003800200 */
.L_x_157:
        /* <DEDUP_REMOVED lines=20> */
[----:B------:R-:W-:-:S07]  /*31b0*/  MOV R13, R11 ;  /* 0x0000000b000d7202 */ /* 0x000fce0000000f00 */
.L_x_160:
[----:B------:R-:W-:Y:S05]  /*31c0*/  BSYNC.RECONVERGENT B0 ;  /* 0x0000000000007941 */ /* 0x000fea0003800200 */
.L_x_159:
[----:B------:R3:W-:Y:S01]  /*31d0*/  STG.E desc[UR10][R8.64+0x200], R13 ;  /* 0x0002000d08007986 */ /* 0x0007e2000c10190a */
[----:B------:R-:W-:Y:S02]  /*31e0*/  IADD3 R4, PT, PT, R4, 0x200, RZ ;  /* 0x0000020004047810 */ /* 0x000fe40007ffe0ff */
[----:B------:R-:W-:Y:S02]  /*31f0*/  IADD3 R12, P2, PT, R8, 0x800, RZ ;  /* 0x00000800080c7810 */ /* 0x000fe40007f5e0ff */
[----:B------:R-:W-:Y:S02]  /*3200*/  ISETP.GE.AND P0, PT, R4, UR4, PT ;  /* 0x0000000404007c0c */ /* 0x000fe4000bf06270 */
[----:B------:R-:W-:Y:S01]  /*3210*/  IADD3 R6, P1, PT, R6, 0x800, RZ ;  /* 0x0000080006067810 */ /* 0x000fe20007f3e0ff */
[----:B------:R-:W-:-:S03]  /*3220*/  IMAD.X R15, RZ, RZ, R9, P2 ;  /* 0x000000ffff0f7224 */ /* 0x000fc600010e0609 */
[----:B------:R-:W-:-:S07]  /*3230*/  IADD3.X R7, PT, PT, RZ, R7, RZ, P1, !PT ;  /* 0x00000007ff077210 */ /* 0x000fce0000ffe4ff */
[----:B---3--:R-:W-:Y:S05]  /*3240*/  @!P0 BRA `(.L_x_161) ;  /* 0xfffffff800848947 */ /* 0x008fea000383ffff */
[----:B------:R-:W-:Y:S05]  /*3250*/  EXIT ;  /* 0x000000000000794d */ /* 0x000fea0003800000 */
        .weak           $__internal_2_$__cuda_sm3x_div_rn_noftz_f32_slowpath
        .type           $__internal_2_$__cuda_sm3x_div_rn_noftz_f32_slowpath,@function
        .size           $__internal_2_$__cuda_sm3x_div_rn_noftz_f32_slowpath,(.L_x_176 - $__internal_2_$__cuda_sm3x_div_rn_noftz_f32_slowpath)
$__internal_2_$__cuda_sm3x_div_rn_noftz_f32_slowpath:
        /* <DEDUP_REMOVED lines=31> */
[----:B------:R-:W-:Y:S02]  /*3450*/  @!P0 IMAD.MOV.U32 R13, RZ, RZ, -0x40 ;  /* 0xffffffc0ff0d8424 */ /* 0x000fe400078e00ff */
[----:B------:R-:W-:Y:S01]  /*3460*/  @!P0 FFMA R0, R0, 1.84467440737095516160e+19, RZ ;  /* 0x5f80000000008823 */ /* 0x000fe200000000ff */
[----:B------:R-:W-:Y:S02]  /*3470*/  @!P1 FFMA R15, R3, 1.84467440737095516160e+19, RZ ;  /* 0x5f800000030f9823 */ /* 0x000fe400000000ff */
[----:B------:R-:W-:-:S07]  /*3480*/  @!P1 IADD3 R13, PT, PT, R13, 0x40, RZ ;  /* 0x000000400d0d9810 */ /* 0x000fce0007ffe0ff */
.L_x_163:
        /* <DEDUP_REMOVED lines=51> */
.L_x_170:
[----:B------:R-:W-:-:S04]  /*37c0*/  LOP3.LUT R0, R0, 0x80000000, RZ, 0xc0, !PT ;  /* 0x8000000000007812 */ /* 0x000fc800078ec0ff */
[----:B------:R-:W-:Y:S01]  /*37d0*/  LOP3.LUT R0, R0, 0x7f800000, RZ, 0xfc, !PT ;  /* 0x7f80000000007812 */ /* 0x000fe200078efcff */
[----:B------:R-:W-:Y:S06]  /*37e0*/  BRA `(.L_x_171) ;  /* 0x0000000000047947 */ /* 0x000fec0003800000 */
.L_x_169:
[----:B------:R-:W-:-:S07]  /*37f0*/  LEA R0, R16, R0, 0x17 ;  /* 0x0000000010007211 */ /* 0x000fce00078eb8ff */
.L_x_171:
[----:B------:R-:W-:Y:S05]  /*3800*/  BSYNC.RECONVERGENT B3 ;  /* 0x0000000000037941 */ /* 0x000fea0003800200 */
.L_x_168:
[----:B------:R-:W-:Y:S05]  /*3810*/  BRA `(.L_x_172) ;  /* 0x0000000000207947 */ /* 0x000fea0003800000 */
.L_x_167:
[----:B------:R-:W-:-:S04]  /*3820*/  LOP3.LUT R0, R15, 0x80000000, R0, 0x48, !PT ;  /* 0x800000000f007812 */ /* 0x000fc800078e4800 */
[----:B------:R-:W-:Y:S01]  /*3830*/  LOP3.LUT R0, R0, 0x7f800000, RZ, 0xfc, !PT ;  /* 0x7f80000000007812 */ /* 0x000fe200078efcff */
[----:B------:R-:W-:Y:S06]  /*3840*/  BRA `(.L_x_172) ;  /* 0x0000000000147947 */ /* 0x000fec0003800000 */
.L_x_166:
[----:B------:R-:W-:Y:S01]  /*3850*/  LOP3.LUT R0, R15, 0x80000000, R0, 0x48, !PT ;  /* 0x800000000f007812 */ /* 0x000fe200078e4800 */
[----:B------:R-:W-:Y:S06]  /*3860*/  BRA `(.L_x_172) ;  /* 0x00000000000c7947 */ /* 0x000fec0003800000 */
.L_x_165:
[----:B------:R-:W0:Y:S01]  /*3870*/  MUFU.RSQ R0, -QNAN ;  /* 0xffc0000000007908 */ /* 0x000e220000001400 */
[----:B------:R-:W-:Y:S05]  /*3880*/  BRA `(.L_x_172) ;  /* 0x0000000000047947 */ /* 0x000fea0003800000 */
.L_x_164:
[----:B------:R-:W-:-:S07]  /*3890*/  FADD.FTZ R0, R0, R3 ;  /* 0x0000000300007221 */ /* 0x000fce0000010000 */
.L_x_172:
[----:B------:R-:W-:Y:S05]  /*38a0*/  BSYNC.RECONVERGENT B2 ;  /* 0x0000000000027941 */ /* 0x000fea0003800200 */
.L_x_162:
[----:B------:R-:W-:Y:S01]  /*38b0*/  HFMA2 R13, -RZ, RZ, 0, 0 ;  /* 0x00000000ff0d7431 */ /* 0x000fe200000001ff */
[----:B0-----:R-:W-:-:S03]  /*38c0*/  MOV R11, R0 ;  /* 0x00000000000b7202 */ /* 0x001fc60000000f00 */
[----:B------:R-:W-:Y:S05]  /*38d0*/  RET.REL.NODEC R12 `(_Z24softmax_online_rows_cudaILi128EEvPKfPfii) ;  /* 0xffffffc40cc87950 */ /* 0x000fea0003c3ffff */
.L_x_173:
        /* <DEDUP_REMOVED lines=10> */
.L_x_176:


//--------------------- .nv.shared._Z24softmax_online_rows_cudaILi512EEvPKfPfii --------------------------
	.section	.nv.shared._Z24softmax_online_rows_cudaILi512EEvPKfPfii,"aw",@nobits
	.sectionflags	@""
	.align	4
.nv.shared._Z24softmax_online_rows_cudaILi512EEvPKfPfii:
	.zero		7168


//--------------------- .nv.shared.reserved.0     --------------------------
	.section	.nv.shared.reserved.0,"aw",@nobits
	.weak		__nv_reservedSMEM_offset_0_alias
	.size		__nv_reservedSMEM_offset_0_alias, 0, 64
	.other		__nv_reservedSMEM_offset_0_alias,@"STO_CUDA_RESERVED_SHARED STV_DEFAULT"
__nv_reservedSMEM_offset_0_alias:
	.zero		0
	.zero		64


//--------------------- .nv.shared._Z24softmax_online_rows_cudaILi256EEvPKfPfii --------------------------
	.section	.nv.shared._Z24softmax_online_rows_cudaILi256EEvPKfPfii,"aw",@nobits
	.sectionflags	@""
	.align	4
.nv.shared._Z24softmax_online_rows_cudaILi256EEvPKfPfii:
	.zero		4096


//--------------------- .nv.shared._Z24softmax_online_rows_cudaILi128EEvPKfPfii --------------------------
	.section	.nv.shared._Z24softmax_online_rows_cudaILi128EEvPKfPfii,"aw",@nobits
	.sectionflags	@""
	.align	4
.nv.shared._Z24softmax_online_rows_cudaILi128EEvPKfPfii:
	.zero		2560


//--------------------- .nv.constant0._Z24softmax_online_rows_cudaILi512EEvPKfPfii --------------------------
	.section	.nv.constant0._Z24softmax_online_rows_cudaILi512EEvPKfPfii,"a",@progbits
	.sectionflags	@""
	.align	4
.nv.constant0._Z24softmax_online_rows_cudaILi512EEvPKfPfii:
	.zero		920


//--------------------- .nv.constant0._Z24softmax_online_rows_cudaILi256EEvPKfPfii --------------------------
	.section	.nv.constant0._Z24softmax_online_rows_cudaILi256EEvPKfPfii,"a",@progbits
	.sectionflags	@""
	.align	4
.nv.constant0._Z24softmax_online_rows_cudaILi256EEvPKfPfii:
	.zero		920


//--------------------- .nv.constant0._Z24softmax_online_rows_cudaILi128EEvPKfPfii --------------------------
	.section	.nv.constant0._Z24softmax_online_rows_cudaILi128EEvPKfPfii,"a",@progbits
	.sectionflags	@""
	.align	4
.nv.constant0._Z24softmax_online_rows_cudaILi128EEvPKfPfii:
	.zero		920


//--------------------- SYMBOLS --------------------------

	.type		.nv.reservedSmem.offset0,@object
	.size		.nv.reservedSmem.offset0,0x4
	.type		.nv.reservedSmem.cap,@object
	.size		.nv.reservedSmem.cap,0x4
